//
// Generated by NVIDIA NVVM Compiler
//
// Compiler Build ID: CL-36424714
// Cuda compilation tools, release 13.0, V13.0.88
// Based on NVVM 20.0.0
//

.version 9.0
.target sm_100
.address_size 64

	// .globl	_Z6warmupv
.extern .func  (.param .b32 func_retval0) vprintf
(
	.param .b64 vprintf_param_0,
	.param .b64 vprintf_param_1
)
;
// _ZZ18max_reduction_warpPKiPiiE5sdata has been demoted
// _ZZ24max_reduction_vectorizedPKiPiiE5sdata has been demoted
.global .align 1 .b8 $str[22] = {72, 101, 108, 108, 111, 32, 102, 114, 111, 109, 32, 116, 104, 114, 101, 97, 100, 32, 37, 100, 10};
.extern .shared .align 16 .b8 sdata[];

.visible .entry _Z6warmupv()
{
	.local .align 8 .b8 	__local_depot0[8];
	.reg .b64 	%SP;
	.reg .b64 	%SPL;
	.reg .pred 	%p<2>;
	.reg .b32 	%r<9>;
	.reg .b64 	%rd<5>;

	mov.u64 	%SPL, __local_depot0;
	cvta.local.u64 	%SP, %SPL;
	mov.u32 	%r1, %ntid.x;
	mov.u32 	%r2, %ctaid.x;
	mul.lo.s32 	%r3, %r1, %r2;
	mov.u32 	%r4, %tid.x;
	neg.s32 	%r5, %r4;
	setp.ne.s32 	%p1, %r3, %r5;
	@%p1 bra 	$L__BB0_2;
	add.u64 	%rd1, %SP, 0;
	add.u64 	%rd2, %SPL, 0;
	mov.b32 	%r6, 0;
	st.local.u32 	[%rd2], %r6;
	mov.u64 	%rd3, $str;
	cvta.global.u64 	%rd4, %rd3;
	{ // callseq 0, 0
	.param .b64 param0;
	st.param.b64 	[param0], %rd4;
	.param .b64 param1;
	st.param.b64 	[param1], %rd1;
	.param .b32 retval0;
	call.uni (retval0), 
	vprintf, 
	(
	param0, 
	param1
	);
	ld.param.b32 	%r7, [retval0];
	} // callseq 0
$L__BB0_2:
	ret;

}
	// .globl	_Z13max_reductionPKiPii
.visible .entry _Z13max_reductionPKiPii(
	.param .u64 .ptr .align 1 _Z13max_reductionPKiPii_param_0,
	.param .u64 .ptr .align 1 _Z13max_reductionPKiPii_param_1,
	.param .u32 _Z13max_reductionPKiPii_param_2
)
{
	.reg .pred 	%p<6>;
	.reg .b32 	%r<23>;
	.reg .b64 	%rd<7>;

	ld.param.u64 	%rd1, [_Z13max_reductionPKiPii_param_0];
	ld.param.u64 	%rd2, [_Z13max_reductionPKiPii_param_1];
	ld.param.u32 	%r10, [_Z13max_reductionPKiPii_param_2];
	mov.u32 	%r1, %tid.x;
	mov.u32 	%r11, %ctaid.x;
	mov.u32 	%r22, %ntid.x;
	mad.lo.s32 	%r3, %r11, %r22, %r1;
	setp.ge.u32 	%p1, %r3, %r10;
	mov.b32 	%r21, -2147483648;
	@%p1 bra 	$L__BB1_2;
	cvta.to.global.u64 	%rd3, %rd1;
	mul.wide.u32 	%rd4, %r3, 4;
	add.s64 	%rd5, %rd3, %rd4;
	ld.global.u32 	%r21, [%rd5];
$L__BB1_2:
	shl.b32 	%r12, %r1, 2;
	mov.u32 	%r13, sdata;
	add.s32 	%r6, %r13, %r12;
	st.shared.u32 	[%r6], %r21;
	bar.sync 	0;
	setp.lt.u32 	%p2, %r22, 2;
	@%p2 bra 	$L__BB1_6;
$L__BB1_3:
	shr.u32 	%r8, %r22, 1;
	setp.ge.u32 	%p3, %r1, %r8;
	@%p3 bra 	$L__BB1_5;
	ld.shared.u32 	%r14, [%r6];
	shl.b32 	%r15, %r8, 2;
	add.s32 	%r16, %r6, %r15;
	ld.shared.u32 	%r17, [%r16];
	max.s32 	%r18, %r14, %r17;
	st.shared.u32 	[%r6], %r18;
$L__BB1_5:
	bar.sync 	0;
	setp.gt.u32 	%p4, %r22, 3;
	mov.u32 	%r22, %r8;
	@%p4 bra 	$L__BB1_3;
$L__BB1_6:
	setp.ne.s32 	%p5, %r1, 0;
	@%p5 bra 	$L__BB1_8;
	ld.shared.u32 	%r19, [sdata];
	cvta.to.global.u64 	%rd6, %rd2;
	atom.global.max.s32 	%r20, [%rd6], %r19;
$L__BB1_8:
	ret;

}
	// .globl	_Z20max_reduction_unrollPKiPii
.visible .entry _Z20max_reduction_unrollPKiPii(
	.param .u64 .ptr .align 1 _Z20max_reduction_unrollPKiPii_param_0,
	.param .u64 .ptr .align 1 _Z20max_reduction_unrollPKiPii_param_1,
	.param .u32 _Z20max_reduction_unrollPKiPii_param_2
)
{
	.reg .pred 	%p<8>;
	.reg .b32 	%r<44>;
	.reg .b64 	%rd<9>;

	ld.param.u64 	%rd3, [_Z20max_reduction_unrollPKiPii_param_0];
	ld.param.u64 	%rd2, [_Z20max_reduction_unrollPKiPii_param_1];
	ld.param.u32 	%r10, [_Z20max_reduction_unrollPKiPii_param_2];
	cvta.to.global.u64 	%rd1, %rd3;
	mov.u32 	%r12, %ctaid.x;
	mov.u32 	%r43, %ntid.x;
	mov.u32 	%r2, %tid.x;
	mad.lo.s32 	%r3, %r12, %r43, %r2;
	setp.ge.s32 	%p1, %r3, %r10;
	mov.b32 	%r42, 2147483647;
	@%p1 bra 	$L__BB2_2;
	mul.wide.s32 	%rd4, %r3, 4;
	add.s64 	%rd5, %rd1, %rd4;
	ld.global.u32 	%r42, [%rd5];
$L__BB2_2:
	shl.b32 	%r13, %r2, 2;
	mov.u32 	%r14, sdata;
	add.s32 	%r6, %r14, %r13;
	st.shared.u32 	[%r6], %r42;
	add.s32 	%r7, %r3, %r43;
	setp.ge.u32 	%p2, %r7, %r10;
	@%p2 bra 	$L__BB2_4;
	mul.wide.u32 	%rd6, %r7, 4;
	add.s64 	%rd7, %rd1, %rd6;
	ld.global.u32 	%r15, [%rd7];
	max.s32 	%r16, %r42, %r15;
	st.shared.u32 	[%r6], %r16;
$L__BB2_4:
	bar.sync 	0;
	setp.lt.u32 	%p3, %r43, 2;
	@%p3 bra 	$L__BB2_8;
$L__BB2_5:
	shr.u32 	%r9, %r43, 1;
	setp.ge.u32 	%p4, %r2, %r9;
	@%p4 bra 	$L__BB2_7;
	ld.shared.u32 	%r17, [%r6];
	shl.b32 	%r18, %r9, 2;
	add.s32 	%r19, %r6, %r18;
	ld.shared.u32 	%r20, [%r19];
	max.s32 	%r21, %r17, %r20;
	st.shared.u32 	[%r6], %r21;
$L__BB2_7:
	bar.sync 	0;
	setp.gt.u32 	%p5, %r43, 3;
	mov.u32 	%r43, %r9;
	@%p5 bra 	$L__BB2_5;
$L__BB2_8:
	setp.gt.u32 	%p6, %r2, 31;
	@%p6 bra 	$L__BB2_11;
	ld.volatile.shared.u32 	%r22, [%r6];
	ld.volatile.shared.u32 	%r23, [%r6+128];
	max.s32 	%r24, %r22, %r23;
	st.volatile.shared.u32 	[%r6], %r24;
	ld.volatile.shared.u32 	%r25, [%r6];
	ld.volatile.shared.u32 	%r26, [%r6+64];
	max.s32 	%r27, %r25, %r26;
	st.volatile.shared.u32 	[%r6], %r27;
	ld.volatile.shared.u32 	%r28, [%r6];
	ld.volatile.shared.u32 	%r29, [%r6+32];
	max.s32 	%r30, %r28, %r29;
	st.volatile.shared.u32 	[%r6], %r30;
	ld.volatile.shared.u32 	%r31, [%r6];
	ld.volatile.shared.u32 	%r32, [%r6+16];
	max.s32 	%r33, %r31, %r32;
	st.volatile.shared.u32 	[%r6], %r33;
	ld.volatile.shared.u32 	%r34, [%r6];
	ld.volatile.shared.u32 	%r35, [%r6+8];
	max.s32 	%r36, %r34, %r35;
	st.volatile.shared.u32 	[%r6], %r36;
	ld.volatile.shared.u32 	%r37, [%r6];
	ld.volatile.shared.u32 	%r38, [%r6+4];
	max.s32 	%r39, %r37, %r38;
	st.volatile.shared.u32 	[%r6], %r39;
	setp.ne.s32 	%p7, %r2, 0;
	@%p7 bra 	$L__BB2_11;
	ld.shared.u32 	%r40, [sdata];
	cvta.to.global.u64 	%rd8, %rd2;
	atom.global.max.s32 	%r41, [%rd8], %r40;
$L__BB2_11:
	ret;

}
	// .globl	_Z18max_reduction_warpPKiPii
.visible .entry _Z18max_reduction_warpPKiPii(
	.param .u64 .ptr .align 1 _Z18max_reduction_warpPKiPii_param_0,
	.param .u64 .ptr .align 1 _Z18max_reduction_warpPKiPii_param_1,
	.param .u32 _Z18max_reduction_warpPKiPii_param_2
)
{
	.reg .pred 	%p<21>;
	.reg .b32 	%r<92>;
	.reg .b64 	%rd<13>;
	// demoted variable
	.shared .align 4 .b8 _ZZ18max_reduction_warpPKiPiiE5sdata[128];
	ld.param.u64 	%rd3, [_Z18max_reduction_warpPKiPii_param_0];
	ld.param.u64 	%rd2, [_Z18max_reduction_warpPKiPii_param_1];
	ld.param.u32 	%r31, [_Z18max_reduction_warpPKiPii_param_2];
	cvta.to.global.u64 	%rd1, %rd3;
	mov.u32 	%r1, %tid.x;
	mov.u32 	%r33, %ctaid.x;
	mov.u32 	%r2, %ntid.x;
	mad.lo.s32 	%r88, %r33, %r2, %r1;
	mov.u32 	%r34, %nctaid.x;
	mul.lo.s32 	%r4, %r2, %r34;
	setp.ge.s32 	%p1, %r88, %r31;
	mov.b32 	%r90, 0;
	@%p1 bra 	$L__BB3_7;
	add.s32 	%r37, %r88, %r4;
	max.s32 	%r38, %r31, %r37;
	setp.lt.s32 	%p2, %r37, %r31;
	selp.u32 	%r39, 1, 0, %p2;
	add.s32 	%r40, %r37, %r39;
	sub.s32 	%r41, %r38, %r40;
	div.u32 	%r42, %r41, %r4;
	add.s32 	%r43, %r42, %r39;
	add.s32 	%r5, %r43, 1;
	and.b32  	%r6, %r5, 3;
	setp.lt.u32 	%p3, %r43, 3;
	mov.b32 	%r90, 0;
	@%p3 bra 	$L__BB3_4;
	and.b32  	%r45, %r5, -4;
	shl.b32 	%r7, %r4, 2;
	neg.s32 	%r87, %r45;
	mov.b32 	%r90, 0;
	mul.wide.s32 	%rd6, %r4, 4;
$L__BB3_3:
	mul.wide.s32 	%rd4, %r88, 4;
	add.s64 	%rd5, %rd1, %rd4;
	ld.global.u32 	%r46, [%rd5];
	max.s32 	%r47, %r90, %r46;
	add.s64 	%rd7, %rd5, %rd6;
	ld.global.u32 	%r48, [%rd7];
	max.s32 	%r49, %r47, %r48;
	add.s64 	%rd8, %rd7, %rd6;
	ld.global.u32 	%r50, [%rd8];
	max.s32 	%r51, %r49, %r50;
	add.s64 	%rd9, %rd8, %rd6;
	ld.global.u32 	%r52, [%rd9];
	max.s32 	%r90, %r51, %r52;
	add.s32 	%r88, %r88, %r7;
	add.s32 	%r87, %r87, 4;
	setp.eq.s32 	%p4, %r87, 0;
	@%p4 bra 	$L__BB3_4;
	bra.uni 	$L__BB3_3;
$L__BB3_4:
	setp.eq.s32 	%p5, %r6, 0;
	@%p5 bra 	$L__BB3_7;
	neg.s32 	%r84, %r6;
$L__BB3_6:
	.pragma "nounroll";
	mul.wide.s32 	%rd10, %r88, 4;
	add.s64 	%rd11, %rd1, %rd10;
	ld.global.u32 	%r53, [%rd11];
	max.s32 	%r90, %r90, %r53;
	add.s32 	%r88, %r88, %r4;
	add.s32 	%r84, %r84, 1;
	setp.eq.s32 	%p6, %r84, 0;
	@%p6 bra 	$L__BB3_7;
	bra.uni 	$L__BB3_6;
$L__BB3_7:
	shfl.sync.down.b32	%r54|%p7, %r90, 16, 31, -1;
	max.s32 	%r55, %r90, %r54;
	shfl.sync.down.b32	%r56|%p8, %r55, 8, 31, -1;
	max.s32 	%r57, %r55, %r56;
	shfl.sync.down.b32	%r58|%p9, %r57, 4, 31, -1;
	max.s32 	%r59, %r57, %r58;
	shfl.sync.down.b32	%r60|%p10, %r59, 2, 31, -1;
	max.s32 	%r61, %r59, %r60;
	shfl.sync.down.b32	%r62|%p11, %r61, 1, 31, -1;
	max.s32 	%r26, %r61, %r62;
	and.b32  	%r27, %r1, 31;
	setp.ne.s32 	%p12, %r27, 0;
	@%p12 bra 	$L__BB3_9;
	shr.u32 	%r63, %r1, 3;
	mov.u32 	%r64, _ZZ18max_reduction_warpPKiPiiE5sdata;
	add.s32 	%r65, %r64, %r63;
	st.shared.u32 	[%r65], %r26;
$L__BB3_9:
	bar.sync 	0;
	setp.gt.u32 	%p13, %r1, 31;
	@%p13 bra 	$L__BB3_14;
	shr.u32 	%r67, %r2, 5;
	setp.ge.u32 	%p14, %r1, %r67;
	mov.b32 	%r91, -2147483648;
	@%p14 bra 	$L__BB3_12;
	shl.b32 	%r68, %r27, 2;
	mov.u32 	%r69, _ZZ18max_reduction_warpPKiPiiE5sdata;
	add.s32 	%r70, %r69, %r68;
	ld.shared.u32 	%r91, [%r70];
$L__BB3_12:
	shfl.sync.down.b32	%r71|%p15, %r91, 16, 31, -1;
	max.s32 	%r72, %r91, %r71;
	shfl.sync.down.b32	%r73|%p16, %r72, 8, 31, -1;
	max.s32 	%r74, %r72, %r73;
	shfl.sync.down.b32	%r75|%p17, %r74, 4, 31, -1;
	max.s32 	%r76, %r74, %r75;
	shfl.sync.down.b32	%r77|%p18, %r76, 2, 31, -1;
	max.s32 	%r78, %r76, %r77;
	shfl.sync.down.b32	%r79|%p19, %r78, 1, 31, -1;
	max.s32 	%r30, %r78, %r79;
	setp.ne.s32 	%p20, %r1, 0;
	@%p20 bra 	$L__BB3_14;
	cvta.to.global.u64 	%rd12, %rd2;
	atom.global.max.s32 	%r80, [%rd12], %r30;
$L__BB3_14:
	ret;

}
	// .globl	_Z24max_reduction_vectorizedPKiPii
.visible .entry _Z24max_reduction_vectorizedPKiPii(
	.param .u64 .ptr .align 1 _Z24max_reduction_vectorizedPKiPii_param_0,
	.param .u64 .ptr .align 1 _Z24max_reduction_vectorizedPKiPii_param_1,
	.param .u32 _Z24max_reduction_vectorizedPKiPii_param_2
)
{
	.reg .pred 	%p<27>;
	.reg .b32 	%r<172>;
	.reg .b64 	%rd<21>;
	// demoted variable
	.shared .align 4 .b8 _ZZ24max_reduction_vectorizedPKiPiiE5sdata[128];
	ld.param.u64 	%rd3, [_Z24max_reduction_vectorizedPKiPii_param_0];
	ld.param.u64 	%rd2, [_Z24max_reduction_vectorizedPKiPii_param_1];
	ld.param.u32 	%r49, [_Z24max_reduction_vectorizedPKiPii_param_2];
	cvta.to.global.u64 	%rd1, %rd3;
	mov.u32 	%r1, %tid.x;
	mov.u32 	%r51, %ctaid.x;
	mov.u32 	%r2, %ntid.x;
	mad.lo.s32 	%r3, %r51, %r2, %r1;
	mov.u32 	%r52, %nctaid.x;
	mul.lo.s32 	%r4, %r2, %r52;
	shr.s32 	%r53, %r49, 31;
	shr.u32 	%r54, %r53, 30;
	add.s32 	%r55, %r49, %r54;
	shr.s32 	%r5, %r55, 2;
	setp.ge.s32 	%p1, %r3, %r5;
	mov.b32 	%r170, -2147483648;
	@%p1 bra 	$L__BB4_7;
	add.s32 	%r58, %r3, %r4;
	max.s32 	%r59, %r5, %r58;
	setp.lt.s32 	%p2, %r58, %r5;
	selp.u32 	%r60, 1, 0, %p2;
	add.s32 	%r61, %r58, %r60;
	sub.s32 	%r62, %r59, %r61;
	div.u32 	%r63, %r62, %r4;
	add.s32 	%r64, %r63, %r60;
	add.s32 	%r6, %r64, 1;
	and.b32  	%r7, %r6, 3;
	setp.lt.u32 	%p3, %r64, 3;
	mov.b32 	%r170, -2147483648;
	mov.u32 	%r156, %r3;
	@%p3 bra 	$L__BB4_4;
	and.b32  	%r66, %r6, -4;
	shl.b32 	%r8, %r4, 2;
	neg.s32 	%r152, %r66;
	mov.b32 	%r170, -2147483648;
	mul.wide.s32 	%rd6, %r4, 16;
	mov.u32 	%r156, %r3;
$L__BB4_3:
	mul.wide.s32 	%rd4, %r156, 16;
	add.s64 	%rd5, %rd1, %rd4;
	ld.global.v4.u32 	{%r67, %r68, %r69, %r70}, [%rd5];
	max.s32 	%r71, %r69, %r70;
	max.s32 	%r72, %r68, %r71;
	max.s32 	%r73, %r67, %r72;
	max.s32 	%r74, %r170, %r73;
	add.s64 	%rd7, %rd5, %rd6;
	ld.global.v4.u32 	{%r75, %r76, %r77, %r78}, [%rd7];
	max.s32 	%r79, %r77, %r78;
	max.s32 	%r80, %r76, %r79;
	max.s32 	%r81, %r75, %r80;
	max.s32 	%r82, %r74, %r81;
	add.s64 	%rd8, %rd7, %rd6;
	ld.global.v4.u32 	{%r83, %r84, %r85, %r86}, [%rd8];
	max.s32 	%r87, %r85, %r86;
	max.s32 	%r88, %r84, %r87;
	max.s32 	%r89, %r83, %r88;
	max.s32 	%r90, %r82, %r89;
	add.s64 	%rd9, %rd8, %rd6;
	ld.global.v4.u32 	{%r91, %r92, %r93, %r94}, [%rd9];
	max.s32 	%r95, %r93, %r94;
	max.s32 	%r96, %r92, %r95;
	max.s32 	%r97, %r91, %r96;
	max.s32 	%r170, %r90, %r97;
	add.s32 	%r156, %r156, %r8;
	add.s32 	%r152, %r152, 4;
	setp.ne.s32 	%p4, %r152, 0;
	@%p4 bra 	$L__BB4_3;
$L__BB4_4:
	setp.eq.s32 	%p5, %r7, 0;
	@%p5 bra 	$L__BB4_7;
	neg.s32 	%r158, %r7;
$L__BB4_6:
	.pragma "nounroll";
	mul.wide.s32 	%rd10, %r156, 16;
	add.s64 	%rd11, %rd1, %rd10;
	ld.global.v4.u32 	{%r98, %r99, %r100, %r101}, [%rd11];
	max.s32 	%r102, %r100, %r101;
	max.s32 	%r103, %r99, %r102;
	max.s32 	%r104, %r98, %r103;
	max.s32 	%r170, %r170, %r104;
	add.s32 	%r156, %r156, %r4;
	add.s32 	%r158, %r158, 1;
	setp.ne.s32 	%p6, %r158, 0;
	@%p6 bra 	$L__BB4_6;
$L__BB4_7:
	shl.b32 	%r105, %r5, 2;
	add.s32 	%r165, %r105, %r3;
	setp.ge.s32 	%p7, %r165, %r49;
	@%p7 bra 	$L__BB4_14;
	add.s32 	%r107, %r165, %r4;
	max.s32 	%r108, %r49, %r107;
	setp.lt.s32 	%p8, %r107, %r49;
	selp.u32 	%r109, 1, 0, %p8;
	add.s32 	%r110, %r107, %r109;
	sub.s32 	%r111, %r108, %r110;
	div.u32 	%r112, %r111, %r4;
	add.s32 	%r28, %r112, %r109;
	and.b32  	%r113, %r28, 3;
	setp.eq.s32 	%p9, %r113, 3;
	@%p9 bra 	$L__BB4_11;
	add.s32 	%r114, %r28, 1;
	and.b32  	%r115, %r114, 3;
	neg.s32 	%r162, %r115;
$L__BB4_10:
	.pragma "nounroll";
	mul.wide.s32 	%rd12, %r165, 4;
	add.s64 	%rd13, %rd1, %rd12;
	ld.global.u32 	%r116, [%rd13];
	max.s32 	%r170, %r170, %r116;
	add.s32 	%r165, %r165, %r4;
	add.s32 	%r162, %r162, 1;
	setp.ne.s32 	%p10, %r162, 0;
	@%p10 bra 	$L__BB4_10;
$L__BB4_11:
	setp.lt.u32 	%p11, %r28, 3;
	@%p11 bra 	$L__BB4_14;
	mul.wide.s32 	%rd16, %r4, 4;
	shl.b32 	%r124, %r4, 2;
$L__BB4_13:
	mul.wide.s32 	%rd14, %r165, 4;
	add.s64 	%rd15, %rd1, %rd14;
	ld.global.u32 	%r117, [%rd15];
	max.s32 	%r118, %r170, %r117;
	add.s64 	%rd17, %rd15, %rd16;
	ld.global.u32 	%r119, [%rd17];
	max.s32 	%r120, %r118, %r119;
	add.s64 	%rd18, %rd17, %rd16;
	ld.global.u32 	%r121, [%rd18];
	max.s32 	%r122, %r120, %r121;
	add.s64 	%rd19, %rd18, %rd16;
	ld.global.u32 	%r123, [%rd19];
	max.s32 	%r170, %r122, %r123;
	add.s32 	%r165, %r124, %r165;
	setp.lt.s32 	%p12, %r165, %r49;
	@%p12 bra 	$L__BB4_13;
$L__BB4_14:
	shfl.sync.down.b32	%r125|%p13, %r170, 16, 31, -1;
	max.s32 	%r126, %r170, %r125;
	shfl.sync.down.b32	%r127|%p14, %r126, 8, 31, -1;
	max.s32 	%r128, %r126, %r127;
	shfl.sync.down.b32	%r129|%p15, %r128, 4, 31, -1;
	max.s32 	%r130, %r128, %r129;
	shfl.sync.down.b32	%r131|%p16, %r130, 2, 31, -1;
	max.s32 	%r132, %r130, %r131;
	shfl.sync.down.b32	%r133|%p17, %r132, 1, 31, -1;
	max.s32 	%r44, %r132, %r133;
	and.b32  	%r45, %r1, 31;
	setp.ne.s32 	%p18, %r45, 0;
	@%p18 bra 	$L__BB4_16;
	shr.u32 	%r134, %r1, 3;
	mov.u32 	%r135, _ZZ24max_reduction_vectorizedPKiPiiE5sdata;
	add.s32 	%r136, %r135, %r134;
	st.shared.u32 	[%r136], %r44;
$L__BB4_16:
	bar.sync 	0;
	setp.gt.u32 	%p19, %r1, 31;
	@%p19 bra 	$L__BB4_21;
	shr.u32 	%r138, %r2, 5;
	setp.ge.u32 	%p20, %r1, %r138;
	mov.b32 	%r171, -2147483648;
	@%p20 bra 	$L__BB4_19;
	shl.b32 	%r139, %r45, 2;
	mov.u32 	%r140, _ZZ24max_reduction_vectorizedPKiPiiE5sdata;
	add.s32 	%r141, %r140, %r139;
	ld.shared.u32 	%r171, [%r141];
$L__BB4_19:
	shfl.sync.down.b32	%r142|%p21, %r171, 16, 31, -1;
	max.s32 	%r143, %r171, %r142;
	shfl.sync.down.b32	%r144|%p22, %r143, 8, 31, -1;
	max.s32 	%r145, %r143, %r144;
	shfl.sync.down.b32	%r146|%p23, %r145, 4, 31, -1;
	max.s32 	%r147, %r145, %r146;
	shfl.sync.down.b32	%r148|%p24, %r147, 2, 31, -1;
	max.s32 	%r149, %r147, %r148;
	shfl.sync.down.b32	%r150|%p25, %r149, 1, 31, -1;
	max.s32 	%r48, %r149, %r150;
	setp.ne.s32 	%p26, %r1, 0;
	@%p26 bra 	$L__BB4_21;
	cvta.to.global.u64 	%rd20, %rd2;
	atom.global.max.s32 	%r151, [%rd20], %r48;
$L__BB4_21:
	ret;

}


// ===== COMPILED SASS (sm_100) =====

	.target	sm_100

	.elftype	@"ET_EXEC"


//--------------------- .note.nv.tkinfo           --------------------------
	.section	.note.nv.tkinfo,"",@"SHT_NOTE"
	.sectionflags	@"SHF_NOTE_NV_TKINFO"
	.tkinfo
        /*0018*/ 	.word	0x00000002
        /*0030*/ 	.string	""
        /*0030*/ 	.string	"ptxas"
        /*0030*/ 	.string	"Cuda compilation tools, release 13.0, V13.0.88"
        /*0030*/ 	.string	"Build cuda_13.0.r13.0/compiler.36424714_0"
        /*0030*/ 	.string	"-arch sm_100 -m 64 "



//--------------------- .note.nv.cuinfo           --------------------------
	.section	.note.nv.cuinfo,"",@"SHT_NOTE"
	.sectionflags	@"SHF_NOTE_NV_CUINFO"
        /*0018*/ 	.short	0x0002
        /*001a*/ 	.short	0x0064
        /*001c*/ 	.short	0x0082
	.zero		2


//--------------------- .nv.info                  --------------------------
	.section	.nv.info,"",@"SHT_CUDA_INFO"
	.align	4


	//----- nvinfo : EIATTR_REGCOUNT
	.align		4
        /*0000*/ 	.byte	0x04, 0x2f
        /*0002*/ 	.short	(.L_2 - .L_1)
	.align		4
.L_1:
        /*0004*/ 	.word	index@(_Z6warmupv)
        /*0008*/ 	.word	0x00000018


	//----- nvinfo : EIATTR_FRAME_SIZE
	.align		4
.L_2:
        /*000c*/ 	.byte	0x04, 0x11
        /*000e*/ 	.short	(.L_4 - .L_3)
	.align		4
.L_3:
        /*0010*/ 	.word	index@(_Z6warmupv)
        /*0014*/ 	.word	0x00000008


	//----- nvinfo : EIATTR_REGCOUNT
	.align		4
.L_4:
        /*0018*/ 	.byte	0x04, 0x2f
        /*001a*/ 	.short	(.L_6 - .L_5)
	.align		4
.L_5:
        /*001c*/ 	.word	index@(_Z13max_reductionPKiPii)
        /*0020*/ 	.word	0x0000000a


	//----- nvinfo : EIATTR_FRAME_SIZE
	.align		4
.L_6:
        /*0024*/ 	.byte	0x04, 0x11
        /*0026*/ 	.short	(.L_8 - .L_7)
	.align		4
.L_7:
        /*0028*/ 	.word	index@(_Z13max_reductionPKiPii)
        /*002c*/ 	.word	0x00000000


	//----- nvinfo : EIATTR_REGCOUNT
	.align		4
.L_8:
        /*0030*/ 	.byte	0x04, 0x2f
        /*0032*/ 	.short	(.L_10 - .L_9)
	.align		4
.L_9:
        /*0034*/ 	.word	index@(_Z20max_reduction_unrollPKiPii)
        /*0038*/ 	.word	0x0000000c


	//----- nvinfo : EIATTR_FRAME_SIZE
	.align		4
.L_10:
        /*003c*/ 	.byte	0x04, 0x11
        /*003e*/ 	.short	(.L_12 - .L_11)
	.align		4
.L_11:
        /*0040*/ 	.word	index@(_Z20max_reduction_unrollPKiPii)
        /*0044*/ 	.word	0x00000000


	//----- nvinfo : EIATTR_REGCOUNT
	.align		4
.L_12:
        /*0048*/ 	.byte	0x04, 0x2f
        /*004a*/ 	.short	(.L_14 - .L_13)
	.align		4
.L_13:
        /*004c*/ 	.word	index@(_Z18max_reduction_warpPKiPii)
        /*0050*/ 	.word	0x00000012


	//----- nvinfo : EIATTR_FRAME_SIZE
	.align		4
.L_14:
        /*0054*/ 	.byte	0x04, 0x11
        /*0056*/ 	.short	(.L_16 - .L_15)
	.align		4
.L_15:
        /*0058*/ 	.word	index@(_Z18max_reduction_warpPKiPii)
        /*005c*/ 	.word	0x00000000


	//----- nvinfo : EIATTR_REGCOUNT
	.align		4
.L_16:
        /*0060*/ 	.byte	0x04, 0x2f
        /*0062*/ 	.short	(.L_18 - .L_17)
	.align		4
.L_17:
        /*0064*/ 	.word	index@(_Z24max_reduction_vectorizedPKiPii)
        /*0068*/ 	.word	0x00000022


	//----- nvinfo : EIATTR_FRAME_SIZE
	.align		4
.L_18:
        /*006c*/ 	.byte	0x04, 0x11
        /*006e*/ 	.short	(.L_20 - .L_19)
	.align		4
.L_19:
        /*0070*/ 	.word	index@(_Z24max_reduction_vectorizedPKiPii)
        /*0074*/ 	.word	0x00000000


	//----- nvinfo : EIATTR_MIN_STACK_SIZE
	.align		4
.L_20:
        /*0078*/ 	.byte	0x04, 0x12
        /*007a*/ 	.short	(.L_22 - .L_21)
	.align		4
.L_21:
        /*007c*/ 	.word	index@(_Z24max_reduction_vectorizedPKiPii)
        /*0080*/ 	.word	0x00000000


	//----- nvinfo : EIATTR_MIN_STACK_SIZE
	.align		4
.L_22:
        /*0084*/ 	.byte	0x04, 0x12
        /*0086*/ 	.short	(.L_24 - .L_23)
	.align		4
.L_23:
        /*0088*/ 	.word	index@(_Z18max_reduction_warpPKiPii)
        /*008c*/ 	.word	0x00000000


	//----- nvinfo : EIATTR_MIN_STACK_SIZE
	.align		4
.L_24:
        /*0090*/ 	.byte	0x04, 0x12
        /*0092*/ 	.short	(.L_26 - .L_25)
	.align		4
.L_25:
        /*0094*/ 	.word	index@(_Z20max_reduction_unrollPKiPii)
        /*0098*/ 	.word	0x00000000


	//----- nvinfo : EIATTR_MIN_STACK_SIZE
	.align		4
.L_26:
        /*009c*/ 	.byte	0x04, 0x12
        /*009e*/ 	.short	(.L_28 - .L_27)
	.align		4
.L_27:
        /*00a0*/ 	.word	index@(_Z13max_reductionPKiPii)
        /*00a4*/ 	.word	0x00000000


	//----- nvinfo : EIATTR_MIN_STACK_SIZE
	.align		4
.L_28:
        /*00a8*/ 	.byte	0x04, 0x12
        /*00aa*/ 	.short	(.L_30 - .L_29)
	.align		4
.L_29:
        /*00ac*/ 	.word	index@(_Z6warmupv)
        /*00b0*/ 	.word	0x00000008
.L_30:


//--------------------- .nv.compat                --------------------------
	.section	.nv.compat,"",@"SHT_CUDA_COMPAT_INFO"
	.align	4
        /*0000*/ 	.byte	0x02, 0x09, 0x00, 0x00, 0x02, 0x02, 0x01, 0x00, 0x02, 0x05, 0x05, 0x00, 0x03, 0x07, 0x01, 0x01
        /*0010*/ 	.byte	0x02, 0x03, 0x00, 0x00, 0x02, 0x06, 0x01, 0x00, 0x04, 0x0b, 0x08, 0x00, 0x09, 0x00, 0x00, 0x00
        /*0020*/ 	.byte	0x00, 0x00, 0x00, 0x00


//--------------------- .nv.info._Z24max_reduction_vectorizedPKiPii --------------------------
	.section	.nv.info._Z24max_reduction_vectorizedPKiPii,"",@"SHT_CUDA_INFO"
	.sectionflags	@""
	.align	4


	//----- nvinfo : EIATTR_CUDA_API_VERSION
	.align		4
        /*0000*/ 	.byte	0x04, 0x37
        /*0002*/ 	.short	(.L_32 - .L_31)
.L_31:
        /*0004*/ 	.word	0x00000082


	//----- nvinfo : EIATTR_KPARAM_INFO
	.align		4
.L_32:
        /*0008*/ 	.byte	0x04, 0x17
        /*000a*/ 	.short	(.L_34 - .L_33)
.L_33:
        /*000c*/ 	.word	0x00000000
        /*0010*/ 	.short	0x0002
        /*0012*/ 	.short	0x0010
        /*0014*/ 	.byte	0x00, 0xf0, 0x11, 0x00


	//----- nvinfo : EIATTR_KPARAM_INFO
	.align		4
.L_34:
        /*0018*/ 	.byte	0x04, 0x17
        /*001a*/ 	.short	(.L_36 - .L_35)
.L_35:
        /*001c*/ 	.word	0x00000000
        /*0020*/ 	.short	0x0001
        /*0022*/ 	.short	0x0008
        /*0024*/ 	.byte	0x00, 0xf5, 0x21, 0x00


	//----- nvinfo : EIATTR_KPARAM_INFO
	.align		4
.L_36:
        /*0028*/ 	.byte	0x04, 0x17
        /*002a*/ 	.short	(.L_38 - .L_37)
.L_37:
        /*002c*/ 	.word	0x00000000
        /*0030*/ 	.short	0x0000
        /*0032*/ 	.short	0x0000
        /*0034*/ 	.byte	0x00, 0xf5, 0x21, 0x00


	//----- nvinfo : EIATTR_SPARSE_MMA_MASK
	.align		4
.L_38:
        /*0038*/ 	.byte	0x03, 0x50
        /*003a*/ 	.short	0x0000


	//----- nvinfo : EIATTR_MAXREG_COUNT
	.align		4
        /*003c*/ 	.byte	0x03, 0x1b
        /*003e*/ 	.short	0x00ff


	//----- nvinfo : EIATTR_NUM_BARRIERS
	.align		4
        /*0040*/ 	.byte	0x02, 0x4c
        /*0042*/ 	.byte	0x01
	.zero		1


	//----- nvinfo : EIATTR_MERCURY_ISA_VERSION
	.align		4
        /*0044*/ 	.byte	0x03, 0x5f
        /*0046*/ 	.short	0x0101


	//----- nvinfo : EIATTR_COOP_GROUP_MASK_REGIDS
	.align		4
        /*0048*/ 	.byte	0x04, 0x29
        /*004a*/ 	.short	(.L_40 - .L_39)


	//   ....[0]....
.L_39:
        /*004c*/ 	.word	0xffffffff


	//   ....[1]....
        /*0050*/ 	.word	0xffffffff


	//   ....[2]....
        /*0054*/ 	.word	0xffffffff


	//   ....[3]....
        /*0058*/ 	.word	0xffffffff


	//   ....[4]....
        /*005c*/ 	.word	0xffffffff


	//   ....[5]....
        /*0060*/ 	.word	0xffffffff


	//   ....[6]....
        /*0064*/ 	.word	0xffffffff


	//   ....[7]....
        /*0068*/ 	.word	0xffffffff


	//   ....[8]....
        /*006c*/ 	.word	0xffffffff


	//   ....[9]....
        /*0070*/ 	.word	0xffffffff


	//----- nvinfo : EIATTR_COOP_GROUP_INSTR_OFFSETS
	.align		4
.L_40:
        /*0074*/ 	.byte	0x04, 0x28
        /*0076*/ 	.short	(.L_42 - .L_41)


	//   ....[0]....
.L_41:
        /*0078*/ 	.word	0x00001140


	//   ....[1]....
        /*007c*/ 	.word	0x000011a0


	//   ....[2]....
        /*0080*/ 	.word	0x000011e0


	//   ....[3]....
        /*0084*/ 	.word	0x00001200


	//   ....[4]....
        /*0088*/ 	.word	0x00001220


	//   ....[5]....
        /*008c*/ 	.word	0x00001300


	//   ....[6]....
        /*0090*/ 	.word	0x00001320


	//   ....[7]....
        /*0094*/ 	.word	0x00001340


	//   ....[8]....
        /*0098*/ 	.word	0x00001360


	//   ....[9]....
        /*009c*/ 	.word	0x00001380


	//----- nvinfo : EIATTR_VRC_CTA_INIT_COUNT
	.align		4
.L_42:
        /*00a0*/ 	.byte	0x02, 0x4a
	.zero		1
	.zero		1


	//----- nvinfo : EIATTR_EXIT_INSTR_OFFSETS
	.align		4
        /*00a4*/ 	.byte	0x04, 0x1c
        /*00a6*/ 	.short	(.L_44 - .L_43)


	//   ....[0]....
.L_43:
        /*00a8*/ 	.word	0x00001260


	//   ....[1]....
        /*00ac*/ 	.word	0x00001390


	//   ....[2]....
        /*00b0*/ 	.word	0x000013d0


	//----- nvinfo : EIATTR_CRS_STACK_SIZE
	.align		4
.L_44:
        /*00b4*/ 	.byte	0x04, 0x1e
        /*00b6*/ 	.short	(.L_46 - .L_45)
.L_45:
        /*00b8*/ 	.word	0x00000000


	//----- nvinfo : EIATTR_CBANK_PARAM_SIZE
	.align		4
.L_46:
        /*00bc*/ 	.byte	0x03, 0x19
        /*00be*/ 	.short	0x0014


	//----- nvinfo : EIATTR_PARAM_CBANK
	.align		4
        /*00c0*/ 	.byte	0x04, 0x0a
        /*00c2*/ 	.short	(.L_48 - .L_47)
	.align		4
.L_47:
        /*00c4*/ 	.word	index@(.nv.constant0._Z24max_reduction_vectorizedPKiPii)
        /*00c8*/ 	.short	0x0380
        /*00ca*/ 	.short	0x0014


	//----- nvinfo : EIATTR_SW_WAR
	.align		4
.L_48:
        /*00cc*/ 	.byte	0x04, 0x36
        /*00ce*/ 	.short	(.L_50 - .L_49)
.L_49:
        /*00d0*/ 	.word	0x00000008
.L_50:


//--------------------- .nv.info._Z18max_reduction_warpPKiPii --------------------------
	.section	.nv.info._Z18max_reduction_warpPKiPii,"",@"SHT_CUDA_INFO"
	.sectionflags	@""
	.align	4


	//----- nvinfo : EIATTR_CUDA_API_VERSION
	.align		4
        /*0000*/ 	.byte	0x04, 0x37
        /*0002*/ 	.short	(.L_52 - .L_51)
.L_51:
        /*0004*/ 	.word	0x00000082


	//----- nvinfo : EIATTR_KPARAM_INFO
	.align		4
.L_52:
        /*0008*/ 	.byte	0x04, 0x17
        /*000a*/ 	.short	(.L_54 - .L_53)
.L_53:
        /*000c*/ 	.word	0x00000000
        /*0010*/ 	.short	0x0002
        /*0012*/ 	.short	0x0010
        /*0014*/ 	.byte	0x00, 0xf0, 0x11, 0x00


	//----- nvinfo : EIATTR_KPARAM_INFO
	.align		4
.L_54:
        /*0018*/ 	.byte	0x04, 0x17
        /*001a*/ 	.short	(.L_56 - .L_55)
.L_55:
        /*001c*/ 	.word	0x00000000
        /*0020*/ 	.short	0x0001
        /*0022*/ 	.short	0x0008
        /*0024*/ 	.byte	0x00, 0xf5, 0x21, 0x00


	//----- nvinfo : EIATTR_KPARAM_INFO
	.align		4
.L_56:
        /*0028*/ 	.byte	0x04, 0x17
        /*002a*/ 	.short	(.L_58 - .L_57)
.L_57:
        /*002c*/ 	.word	0x00000000
        /*0030*/ 	.short	0x0000
        /*0032*/ 	.short	0x0000
        /*0034*/ 	.byte	0x00, 0xf5, 0x21, 0x00


	//----- nvinfo : EIATTR_SPARSE_MMA_MASK
	.align		4
.L_58:
        /*0038*/ 	.byte	0x03, 0x50
        /*003a*/ 	.short	0x0000


	//----- nvinfo : EIATTR_MAXREG_COUNT
	.align		4
        /*003c*/ 	.byte	0x03, 0x1b
        /*003e*/ 	.short	0x00ff


	//----- nvinfo : EIATTR_NUM_BARRIERS
	.align		4
        /*0040*/ 	.byte	0x02, 0x4c
        /*0042*/ 	.byte	0x01
	.zero		1


	//----- nvinfo : EIATTR_MERCURY_ISA_VERSION
	.align		4
        /*0044*/ 	.byte	0x03, 0x5f
        /*0046*/ 	.short	0x0101


	//----- nvinfo : EIATTR_COOP_GROUP_MASK_REGIDS
	.align		4
        /*0048*/ 	.byte	0x04, 0x29
        /*004a*/ 	.short	(.L_60 - .L_59)


	//   ....[0]....
.L_59:
        /*004c*/ 	.word	0xffffffff


	//   ....[1]....
        /*0050*/ 	.word	0xffffffff


	//   ....[2]....
        /*0054*/ 	.word	0xffffffff


	//   ....[3]....
        /*0058*/ 	.word	0xffffffff


	//   ....[4]....
        /*005c*/ 	.word	0xffffffff


	//   ....[5]....
        /*0060*/ 	.word	0xffffffff


	//   ....[6]....
        /*0064*/ 	.word	0xffffffff


	//   ....[7]....
        /*0068*/ 	.word	0xffffffff


	//   ....[8]....
        /*006c*/ 	.word	0xffffffff


	//   ....[9]....
        /*0070*/ 	.word	0xffffffff


	//----- nvinfo : EIATTR_COOP_GROUP_INSTR_OFFSETS
	.align		4
.L_60:
        /*0074*/ 	.byte	0x04, 0x28
        /*0076*/ 	.short	(.L_62 - .L_61)


	//   ....[0]....
.L_61:
        /*0078*/ 	.word	0x000004a0


	//   ....[1]....
        /*007c*/ 	.word	0x00000500


	//   ....[2]....
        /*0080*/ 	.word	0x00000540


	//   ....[3]....
        /*0084*/ 	.word	0x00000560


	//   ....[4]....
        /*0088*/ 	.word	0x00000580


	//   ....[5]....
        /*008c*/ 	.word	0x00000660


	//   ....[6]....
        /*0090*/ 	.word	0x00000680


	//   ....[7]....
        /*0094*/ 	.word	0x000006a0


	//   ....[8]....
        /*0098*/ 	.word	0x000006c0


	//   ....[9]....
        /*009c*/ 	.word	0x000006e0


	//----- nvinfo : EIATTR_VRC_CTA_INIT_COUNT
	.align		4
.L_62:
        /*00a0*/ 	.byte	0x02, 0x4a
	.zero		1
	.zero		1


	//----- nvinfo : EIATTR_EXIT_INSTR_OFFSETS
	.align		4
        /*00a4*/ 	.byte	0x04, 0x1c
        /*00a6*/ 	.short	(.L_64 - .L_63)


	//   ....[0]....
.L_63:
        /*00a8*/ 	.word	0x000005c0


	//   ....[1]....
        /*00ac*/ 	.word	0x000006f0


	//   ....[2]....
        /*00b0*/ 	.word	0x00000730


	//----- nvinfo : EIATTR_CRS_STACK_SIZE
	.align		4
.L_64:
        /*00b4*/ 	.byte	0x04, 0x1e
        /*00b6*/ 	.short	(.L_66 - .L_65)
.L_65:
        /*00b8*/ 	.word	0x00000000


	//----- nvinfo : EIATTR_CBANK_PARAM_SIZE
	.align		4
.L_66:
        /*00bc*/ 	.byte	0x03, 0x19
        /*00be*/ 	.short	0x0014


	//----- nvinfo : EIATTR_PARAM_CBANK
	.align		4
        /*00c0*/ 	.byte	0x04, 0x0a
        /*00c2*/ 	.short	(.L_68 - .L_67)
	.align		4
.L_67:
        /*00c4*/ 	.word	index@(.nv.constant0._Z18max_reduction_warpPKiPii)
        /*00c8*/ 	.short	0x0380
        /*00ca*/ 	.short	0x0014


	//----- nvinfo : EIATTR_SW_WAR
	.align		4
.L_68:
        /*00cc*/ 	.byte	0x04, 0x36
        /*00ce*/ 	.short	(.L_70 - .L_69)
.L_69:
        /*00d0*/ 	.word	0x00000008
.L_70:


//--------------------- .nv.info._Z20max_reduction_unrollPKiPii --------------------------
	.section	.nv.info._Z20max_reduction_unrollPKiPii,"",@"SHT_CUDA_INFO"
	.sectionflags	@""
	.align	4


	//----- nvinfo : EIATTR_CUDA_API_VERSION
	.align		4
        /*0000*/ 	.byte	0x04, 0x37
        /*0002*/ 	.short	(.L_72 - .L_71)
.L_71:
        /*0004*/ 	.word	0x00000082


	//----- nvinfo : EIATTR_KPARAM_INFO
	.align		4
.L_72:
        /*0008*/ 	.byte	0x04, 0x17
        /*000a*/ 	.short	(.L_74 - .L_73)
.L_73:
        /*000c*/ 	.word	0x00000000
        /*0010*/ 	.short	0x0002
        /*0012*/ 	.short	0x0010
        /*0014*/ 	.byte	0x00, 0xf0, 0x11, 0x00


	//----- nvinfo : EIATTR_KPARAM_INFO
	.align		4
.L_74:
        /*0018*/ 	.byte	0x04, 0x17
        /*001a*/ 	.short	(.L_76 - .L_75)
.L_75:
        /*001c*/ 	.word	0x00000000
        /*0020*/ 	.short	0x0001
        /*0022*/ 	.short	0x0008
        /*0024*/ 	.byte	0x00, 0xf5, 0x21, 0x00


	//----- nvinfo : EIATTR_KPARAM_INFO
	.align		4
.L_76:
        /*0028*/ 	.byte	0x04, 0x17
        /*002a*/ 	.short	(.L_78 - .L_77)
.L_77:
        /*002c*/ 	.word	0x00000000
        /*0030*/ 	.short	0x0000
        /*0032*/ 	.short	0x0000
        /*0034*/ 	.byte	0x00, 0xf5, 0x21, 0x00


	//----- nvinfo : EIATTR_SPARSE_MMA_MASK
	.align		4
.L_78:
        /*0038*/ 	.byte	0x03, 0x50
        /*003a*/ 	.short	0x0000


	//----- nvinfo : EIATTR_MAXREG_COUNT
	.align		4
        /*003c*/ 	.byte	0x03, 0x1b
        /*003e*/ 	.short	0x00ff


	//----- nvinfo : EIATTR_NUM_BARRIERS
	.align		4
        /*0040*/ 	.byte	0x02, 0x4c
        /*0042*/ 	.byte	0x01
	.zero		1


	//----- nvinfo : EIATTR_MERCURY_ISA_VERSION
	.align		4
        /*0044*/ 	.byte	0x03, 0x5f
        /*0046*/ 	.short	0x0101


	//----- nvinfo : EIATTR_VRC_CTA_INIT_COUNT
	.align		4
        /*0048*/ 	.byte	0x02, 0x4a
	.zero		1
	.zero		1


	//----- nvinfo : EIATTR_EXIT_INSTR_OFFSETS
	.align		4
        /*004c*/ 	.byte	0x04, 0x1c
        /*004e*/ 	.short	(.L_80 - .L_79)


	//   ....[0]....
.L_79:
        /*0050*/ 	.word	0x00000270


	//   ....[1]....
        /*0054*/ 	.word	0x00000410


	//   ....[2]....
        /*0058*/ 	.word	0x00000480


	//----- nvinfo : EIATTR_CBANK_PARAM_SIZE
	.align		4
.L_80:
        /*005c*/ 	.byte	0x03, 0x19
        /*005e*/ 	.short	0x0014


	//----- nvinfo : EIATTR_PARAM_CBANK
	.align		4
        /*0060*/ 	.byte	0x04, 0x0a
        /*0062*/ 	.short	(.L_82 - .L_81)
	.align		4
.L_81:
        /*0064*/ 	.word	index@(.nv.constant0._Z20max_reduction_unrollPKiPii)
        /*0068*/ 	.short	0x0380
        /*006a*/ 	.short	0x0014


	//----- nvinfo : EIATTR_SW_WAR
	.align		4
.L_82:
        /*006c*/ 	.byte	0x04, 0x36
        /*006e*/ 	.short	(.L_84 - .L_83)
.L_83:
        /*0070*/ 	.word	0x00000008
.L_84:


//--------------------- .nv.info._Z13max_reductionPKiPii --------------------------
	.section	.nv.info._Z13max_reductionPKiPii,"",@"SHT_CUDA_INFO"
	.sectionflags	@""
	.align	4


	//----- nvinfo : EIATTR_CUDA_API_VERSION
	.align		4
        /*0000*/ 	.byte	0x04, 0x37
        /*0002*/ 	.short	(.L_86 - .L_85)
.L_85:
        /*0004*/ 	.word	0x00000082


	//----- nvinfo : EIATTR_KPARAM_INFO
	.align		4
.L_86:
        /*0008*/ 	.byte	0x04, 0x17
        /*000a*/ 	.short	(.L_88 - .L_87)
.L_87:
        /*000c*/ 	.word	0x00000000
        /*0010*/ 	.short	0x0002
        /*0012*/ 	.short	0x0010
        /*0014*/ 	.byte	0x00, 0xf0, 0x11, 0x00


	//----- nvinfo : EIATTR_KPARAM_INFO
	.align		4
.L_88:
        /*0018*/ 	.byte	0x04, 0x17
        /*001a*/ 	.short	(.L_90 - .L_89)
.L_89:
        /*001c*/ 	.word	0x00000000
        /*0020*/ 	.short	0x0001
        /*0022*/ 	.short	0x0008
        /*0024*/ 	.byte	0x00, 0xf5, 0x21, 0x00


	//----- nvinfo : EIATTR_KPARAM_INFO
	.align		4
.L_90:
        /*0028*/ 	.byte	0x04, 0x17
        /*002a*/ 	.short	(.L_92 - .L_91)
.L_91:
        /*002c*/ 	.word	0x00000000
        /*0030*/ 	.short	0x0000
        /*0032*/ 	.short	0x0000
        /*0034*/ 	.byte	0x00, 0xf5, 0x21, 0x00


	//----- nvinfo : EIATTR_SPARSE_MMA_MASK
	.align		4
.L_92:
        /*0038*/ 	.byte	0x03, 0x50
        /*003a*/ 	.short	0x0000


	//----- nvinfo : EIATTR_MAXREG_COUNT
	.align		4
        /*003c*/ 	.byte	0x03, 0x1b
        /*003e*/ 	.short	0x00ff


	//----- nvinfo : EIATTR_NUM_BARRIERS
	.align		4
        /*0040*/ 	.byte	0x02, 0x4c
        /*0042*/ 	.byte	0x01
	.zero		1


	//----- nvinfo : EIATTR_MERCURY_ISA_VERSION
	.align		4
        /*0044*/ 	.byte	0x03, 0x5f
        /*0046*/ 	.short	0x0101


	//----- nvinfo : EIATTR_VRC_CTA_INIT_COUNT
	.align		4
        /*0048*/ 	.byte	0x02, 0x4a
	.zero		1
	.zero		1


	//----- nvinfo : EIATTR_EXIT_INSTR_OFFSETS
	.align		4
        /*004c*/ 	.byte	0x04, 0x1c
        /*004e*/ 	.short	(.L_94 - .L_93)


	//   ....[0]....
.L_93:
        /*0050*/ 	.word	0x00000200


	//   ....[1]....
        /*0054*/ 	.word	0x00000270


	//----- nvinfo : EIATTR_CBANK_PARAM_SIZE
	.align		4
.L_94:
        /*0058*/ 	.byte	0x03, 0x19
        /*005a*/ 	.short	0x0014


	//----- nvinfo : EIATTR_PARAM_CBANK
	.align		4
        /*005c*/ 	.byte	0x04, 0x0a
        /*005e*/ 	.short	(.L_96 - .L_95)
	.align		4
.L_95:
        /*0060*/ 	.word	index@(.nv.constant0._Z13max_reductionPKiPii)
        /*0064*/ 	.short	0x0380
        /*0066*/ 	.short	0x0014


	//----- nvinfo : EIATTR_SW_WAR
	.align		4
.L_96:
        /*0068*/ 	.byte	0x04, 0x36
        /*006a*/ 	.short	(.L_98 - .L_97)
.L_97:
        /*006c*/ 	.word	0x00000008
.L_98:


//--------------------- .nv.info._Z6warmupv       --------------------------
	.section	.nv.info._Z6warmupv,"",@"SHT_CUDA_INFO"
	.sectionflags	@""
	.align	4


	//----- nvinfo : EIATTR_CUDA_API_VERSION
	.align		4
        /*0000*/ 	.byte	0x04, 0x37
        /*0002*/ 	.short	(.L_100 - .L_99)
.L_99:
        /*0004*/ 	.word	0x00000082


	//----- nvinfo : EIATTR_SPARSE_MMA_MASK
	.align		4
.L_100:
        /*0008*/ 	.byte	0x03, 0x50
        /*000a*/ 	.short	0x0000


	//----- nvinfo : EIATTR_MAXREG_COUNT
	.align		4
        /*000c*/ 	.byte	0x03, 0x1b
        /*000e*/ 	.short	0x00ff


	//----- nvinfo : EIATTR_EXTERNS
	.align		4
        /*0010*/ 	.byte	0x04, 0x0f
        /*0012*/ 	.short	(.L_102 - .L_101)


	//   ....[0]....
	.align		4
.L_101:
        /*0014*/ 	.word	index@(vprintf)


	//----- nvinfo : EIATTR_MERCURY_ISA_VERSION
	.align		4
.L_102:
        /*0018*/ 	.byte	0x03, 0x5f
        /*001a*/ 	.short	0x0101


	//----- nvinfo : EIATTR_VRC_CTA_INIT_COUNT
	.align		4
        /*001c*/ 	.byte	0x02, 0x4a
	.zero		1
	.zero		1


	//----- nvinfo : EIATTR_SYSCALL_OFFSETS
	.align		4
        /*0020*/ 	.byte	0x04, 0x46
        /*0022*/ 	.short	(.L_104 - .L_103)


	//   ....[0]....
.L_103:
        /*0024*/ 	.word	0x00000140


	//----- nvinfo : EIATTR_EXIT_INSTR_OFFSETS
	.align		4
.L_104:
        /*0028*/ 	.byte	0x04, 0x1c
        /*002a*/ 	.short	(.L_106 - .L_105)


	//   ....[0]....
.L_105:
        /*002c*/ 	.word	0x000000c0


	//   ....[1]....
        /*0030*/ 	.word	0x00000150


	//----- nvinfo : EIATTR_CRS_STACK_SIZE
	.align		4
.L_106:
        /*0034*/ 	.byte	0x04, 0x1e
        /*0036*/ 	.short	(.L_108 - .L_107)
.L_107:
        /*0038*/ 	.word	0x00000000


	//----- nvinfo : EIATTR_SW_WAR
	.align		4
.L_108:
        /*003c*/ 	.byte	0x04, 0x36
        /*003e*/ 	.short	(.L_110 - .L_109)
.L_109:
        /*0040*/ 	.word	0x00000008
.L_110:


//--------------------- .nv.callgraph             --------------------------
	.section	.nv.callgraph,"",@"SHT_CUDA_CALLGRAPH"
	.align	4
	.sectionentsize	8
	.align		4
        /*0000*/ 	.word	0x00000000
	.align		4
        /*0004*/ 	.word	0xffffffff
	.align		4
        /*0008*/ 	.word	index@(_Z6warmupv)
	.align		4
        /*000c*/ 	.word	index@(vprintf)
	.align		4
        /*0010*/ 	.word	0x00000000
	.align		4
        /*0014*/ 	.word	0xfffffffe
	.align		4
        /*0018*/ 	.word	0x00000000
	.align		4
        /*001c*/ 	.word	0xfffffffd
	.align		4
        /*0020*/ 	.word	0x00000000
	.align		4
        /*0024*/ 	.word	0xfffffffc


//--------------------- .nv.constant4             --------------------------
	.section	.nv.constant4,"a",@progbits
	.align	8
	.align		8
.nv.constant4:
        /*0000*/ 	.dword	$str
	.align		8
        /*0008*/ 	.dword	vprintf


//--------------------- .text._Z24max_reduction_vectorizedPKiPii --------------------------
	.section	.text._Z24max_reduction_vectorizedPKiPii,"ax",@progbits
	.align	128
        .global         _Z24max_reduction_vectorizedPKiPii
        .type           _Z24max_reduction_vectorizedPKiPii,@function
        .size           _Z24max_reduction_vectorizedPKiPii,(.L_x_34 - _Z24max_reduction_vectorizedPKiPii)
        .other          _Z24max_reduction_vectorizedPKiPii,@"STO_CUDA_ENTRY STV_DEFAULT"
_Z24max_reduction_vectorizedPKiPii:
.text._Z24max_reduction_vectorizedPKiPii:
[----:B------:R-:W-:Y:S01]  /*0000*/  LDC R1, c[0x0][0x37c] ;  /* 0x0000df00ff017b82 */ /* 0x000fe20000000800 */
[----:B------:R-:W0:Y:S07]  /*0010*/  S2R R3, SR_TID.X ;  /* 0x0000000000037919 */ /* 0x000e2e0000002100 */
[----:B------:R-:W1:Y:S01]  /*0020*/  LDC R0, c[0x0][0x390] ;  /* 0x0000e400ff007b82 */ /* 0x000e620000000800 */
[----:B------:R-:W2:Y:S01]  /*0030*/  LDCU.64 UR4, c[0x0][0x358] ;  /* 0x00006b00ff0477ac */ /* 0x000ea20008000a00 */
[----:B------:R-:W-:Y:S01]  /*0040*/  BSSY.RECONVERGENT B2, `(.L_x_0) ;  /* 0x00000d1000027945 */ /* 0x000fe20003800200 */
[----:B------:R-:W-:-:S05]  /*0050*/  IMAD.MOV.U32 R28, RZ, RZ, -0x80000000 ;  /* 0x80000000ff1c7424 */ /* 0x000fca00078e00ff */
[----:B------:R-:W0:Y:S08]  /*0060*/  S2UR UR6, SR_CTAID.X ;  /* 0x00000000000679c3 */ /* 0x000e300000002500 */
[----:B------:R-:W0:Y:S01]  /*0070*/  LDC R2, c[0x0][0x360] ;  /* 0x0000d800ff027b82 */ /* 0x000e220000000800 */
[----:B------:R-:W3:Y:S01]  /*0080*/  LDCU UR7, c[0x0][0x370] ;  /* 0x00006e00ff0777ac */ /* 0x000ee20008000800 */
[----:B-1----:R-:W-:-:S04]  /*0090*/  SHF.R.S32.HI R5, RZ, 0x1f, R0 ;  /* 0x0000001fff057819 */ /* 0x002fc80000011400 */
[----:B------:R-:W-:-:S04]  /*00a0*/  LEA.HI R5, R5, R0, RZ, 0x2 ;  /* 0x0000000005057211 */ /* 0x000fc800078f10ff */
[----:B------:R-:W-:Y:S01]  /*00b0*/  SHF.R.S32.HI R20, RZ, 0x2, R5 ;  /* 0x00000002ff147819 */ /* 0x000fe20000011405 */
[C---:B0-----:R-:W-:Y:S02]  /*00c0*/  IMAD R22, R2.reuse, UR6, R3 ;  /* 0x0000000602167c24 */ /* 0x041fe4000f8e0203 */
[----:B---3--:R-:W-:-:S03]  /*00d0*/  IMAD R21, R2, UR7, RZ ;  /* 0x0000000702157c24 */ /* 0x008fc6000f8e02ff */
[----:B------:R-:W-:-:S13]  /*00e0*/  ISETP.GE.AND P0, PT, R22, R20, PT ;  /* 0x000000141600720c */ /* 0x000fda0003f06270 */
[----:B--2---:R-:W-:Y:S05]  /*00f0*/  @P0 BRA `(.L_x_1) ;  /* 0x0000000c00140947 */ /* 0x004fea0003800000 */
[----:B------:R-:W0:Y:S01]  /*0100*/  I2F.U32.RP R9, R21 ;  /* 0x0000001500097306 */ /* 0x000e220000209000 */
[--C-:B------:R-:W-:Y:S01]  /*0110*/  IMAD.IADD R7, R22, 0x1, R21.reuse ;  /* 0x0000000116077824 */ /* 0x100fe200078e0215 */
[----:B------:R-:W-:Y:S01]  /*0120*/  ISETP.NE.U32.AND P2, PT, R21, RZ, PT ;  /* 0x000000ff1500720c */ /* 0x000fe20003f45070 */
[----:B------:R-:W-:Y:S01]  /*0130*/  IMAD.MOV R11, RZ, RZ, -R21 ;  /* 0x000000ffff0b7224 */ /* 0x000fe200078e0a15 */
[----:B------:R-:W-:Y:S01]  /*0140*/  BSSY.RECONVERGENT B1, `(.L_x_2) ;  /* 0x00000b4000017945 */ /* 0x000fe20003800200 */
[----:B------:R-:W-:Y:S01]  /*0150*/  IMAD.MOV.U32 R28, RZ, RZ, -0x80000000 ;  /* 0x80000000ff1c7424 */ /* 0x000fe200078e00ff */
[----:B------:R-:W-:Y:S01]  /*0160*/  ISETP.GE.AND P0, PT, R7, R20, PT ;  /* 0x000000140700720c */ /* 0x000fe20003f06270 */
[----:B------:R-:W-:Y:S01]  /*0170*/  IMAD.MOV.U32 R25, RZ, RZ, R22 ;  /* 0x000000ffff197224 */ /* 0x000fe200078e0016 */
[----:B------:R-:W-:Y:S02]  /*0180*/  VIMNMX R6, PT, PT, R20, R7, !PT ;  /* 0x0000000714067248 */ /* 0x000fe40007fe0100 */
[----:B------:R-:W-:-:S04]  /*0190*/  SEL R8, RZ, 0x1, P0 ;  /* 0x00000001ff087807 */ /* 0x000fc80000000000 */
[----:B------:R-:W-:Y:S01]  /*01a0*/  IADD3 R6, PT, PT, R6, -R7, -R8 ;  /* 0x8000000706067210 */ /* 0x000fe20007ffe808 */
[----:B0-----:R-:W0:Y:S02]  /*01b0*/  MUFU.RCP R9, R9 ;  /* 0x0000000900097308 */ /* 0x001e240000001000 */
[----:B0-----:R-:W-:-:S06]  /*01c0*/  VIADD R4, R9, 0xffffffe ;  /* 0x0ffffffe09047836 */ /* 0x001fcc0000000000 */
[----:B------:R0:W1:Y:S02]  /*01d0*/  F2I.FTZ.U32.TRUNC.NTZ R5, R4 ;  /* 0x0000000400057305 */ /* 0x000064000021f000 */
[----:B0-----:R-:W-:Y:S02]  /*01e0*/  IMAD.MOV.U32 R4, RZ, RZ, RZ ;  /* 0x000000ffff047224 */ /* 0x001fe400078e00ff */
[----:B-1----:R-:W-:-:S04]  /*01f0*/  IMAD R11, R11, R5, RZ ;  /* 0x000000050b0b7224 */ /* 0x002fc800078e02ff */
[----:B------:R-:W-:-:S06]  /*0200*/  IMAD.HI.U32 R5, R5, R11, R4 ;  /* 0x0000000b05057227 */ /* 0x000fcc00078e0004 */
[----:B------:R-:W-:-:S04]  /*0210*/  IMAD.HI.U32 R5, R5, R6, RZ ;  /* 0x0000000605057227 */ /* 0x000fc800078e00ff */
[----:B------:R-:W-:-:S04]  /*0220*/  IMAD.MOV R4, RZ, RZ, -R5 ;  /* 0x000000ffff047224 */ /* 0x000fc800078e0a05 */
[----:B------:R-:W-:-:S05]  /*0230*/  IMAD R6, R21, R4, R6 ;  /* 0x0000000415067224 */ /* 0x000fca00078e0206 */
[----:B------:R-:W-:-:S13]  /*0240*/  ISETP.GE.U32.AND P0, PT, R6, R21, PT ;  /* 0x000000150600720c */ /* 0x000fda0003f06070 */
[----:B------:R-:W-:Y:S02]  /*0250*/  @P0 IMAD.IADD R6, R6, 0x1, -R21 ;  /* 0x0000000106060824 */ /* 0x000fe400078e0a15 */
[----:B------:R-:W-:-:S03]  /*0260*/  @P0 VIADD R5, R5, 0x1 ;  /* 0x0000000105050836 */ /* 0x000fc60000000000 */
[----:B------:R-:W-:-:S13]  /*0270*/  ISETP.GE.U32.AND P1, PT, R6, R21, PT ;  /* 0x000000150600720c */ /* 0x000fda0003f26070 */
[----:B------:R-:W-:Y:S01]  /*0280*/  @P1 VIADD R5, R5, 0x1 ;  /* 0x0000000105051836 */ /* 0x000fe20000000000 */
[----:B------:R-:W-:-:S05]  /*0290*/  @!P2 LOP3.LUT R5, RZ, R21, RZ, 0x33, !PT ;  /* 0x00000015ff05a212 */ /* 0x000fca00078e33ff */
[----:B------:R-:W-:-:S05]  /*02a0*/  IMAD.IADD R5, R8, 0x1, R5 ;  /* 0x0000000108057824 */ /* 0x000fca00078e0205 */
[C---:B------:R-:W-:Y:S01]  /*02b0*/  ISETP.GE.U32.AND P0, PT, R5.reuse, 0x3, PT ;  /* 0x000000030500780c */ /* 0x040fe20003f06070 */
[----:B------:R-:W-:-:S05]  /*02c0*/  VIADD R5, R5, 0x1 ;  /* 0x0000000105057836 */ /* 0x000fca0000000000 */
[----:B------:R-:W-:-:S07]  /*02d0*/  LOP3.LUT R24, R5, 0x3, RZ, 0xc0, !PT ;  /* 0x0000000305187812 */ /* 0x000fce00078ec0ff */
[----:B------:R-:W-:Y:S05]  /*02e0*/  @!P0 BRA `(.L_x_3) ;  /* 0x0000000800648947 */ /* 0x000fea0003800000 */
[----:B------:R-:W-:Y:S01]  /*02f0*/  LOP3.LUT R5, R5, 0xfffffffc, RZ, 0xc0, !PT ;  /* 0xfffffffc05057812 */ /* 0x000fe200078ec0ff */
[----:B------:R-:W0:Y:S01]  /*0300*/  LDC.64 R26, c[0x0][0x380] ;  /* 0x0000e000ff1a7b82 */ /* 0x000e220000000a00 */
[----:B------:R-:W-:Y:S01]  /*0310*/  BSSY.RELIABLE B0, `(.L_x_4) ;  /* 0x0000082000007945 */ /* 0x000fe20003800100 */
[----:B------:R-:W-:Y:S02]  /*0320*/  IMAD.MOV.U32 R28, RZ, RZ, -0x80000000 ;  /* 0x80000000ff1c7424 */ /* 0x000fe400078e00ff */
[----:B------:R-:W-:Y:S02]  /*0330*/  IMAD.MOV R23, RZ, RZ, -R5 ;  /* 0x000000ffff177224 */ /* 0x000fe400078e0a05 */
[----:B------:R-:W-:-:S03]  /*0340*/  IMAD.MOV.U32 R25, RZ, RZ, R22 ;  /* 0x000000ffff197224 */ /* 0x000fc600078e0016 */
[----:B------:R-:W-:-:S13]  /*0350*/  ISETP.GE.AND P0, PT, R23, RZ, PT ;  /* 0x000000ff1700720c */ /* 0x000fda0003f06270 */
[----:B------:R-:W-:Y:S05]  /*0360*/  @P0 BRA `(.L_x_5) ;  /* 0x0000000400f00947 */ /* 0x000fea0003800000 */
[----:B------:R-:W-:Y:S01]  /*0370*/  IMAD.MOV R4, RZ, RZ, -R23 ;  /* 0x000000ffff047224 */ /* 0x000fe200078e0a17 */
[----:B------:R-:W-:Y:S01]  /*0380*/  BSSY.RECONVERGENT B3, `(.L_x_6) ;  /* 0x000004d000037945 */ /* 0x000fe20003800200 */
[----:B------:R-:W-:-:S03]  /*0390*/  PLOP3.LUT P0, PT, PT, PT, PT, 0x80, 0x8 ;  /* 0x000000000008781c */ /* 0x000fc60003f0f070 */
[----:B------:R-:W-:-:S13]  /*03a0*/  ISETP.GT.AND P1, PT, R4, 0xc, PT ;  /* 0x0000000c0400780c */ /* 0x000fda0003f24270 */
[----:B------:R-:W-:Y:S05]  /*03b0*/  @!P1 BRA `(.L_x_7) ;  /* 0x0000000400249947 */ /* 0x000fea0003800000 */
[----:B------:R-:W-:-:S13]  /*03c0*/  PLOP3.LUT P0, PT, PT, PT, PT, 0x8, 0x80 ;  /* 0x000000000080781c */ /* 0x000fda0003f0e170 */
.L_x_8:
[----:B------:R-:W1:Y:S02]  /*03d0*/  LDC.64 R30, c[0x0][0x380] ;  /* 0x0000e000ff1e7b82 */ /* 0x000e640000000a00 */
[----:B-1----:R-:W-:-:S05]  /*03e0*/  IMAD.WIDE R18, R25, 0x10, R30 ;  /* 0x0000001019127825 */ /* 0x002fca00078e021e */
[----:B------:R-:W2:Y:S01]  /*03f0*/  LDG.E.128 R4, desc[UR4][R18.64] ;  /* 0x0000000412047981 */ /* 0x000ea2000c1e1d00 */
[----:B------:R-:W-:-:S05]  /*0400*/  IMAD.WIDE R16, R21, 0x10, R18 ;  /* 0x0000001015107825 */ /* 0x000fca00078e0212 */
[----:B------:R1:W3:Y:S01]  /*0410*/  LDG.E.128 R8, desc[UR4][R16.64] ;  /* 0x0000000410087981 */ /* 0x0002e2000c1e1d00 */
[C---:B------:R-:W-:Y:S02]  /*0420*/  IMAD R25, R21.reuse, 0x4, R25 ;  /* 0x0000000415197824 */ /* 0x040fe400078e0219 */
[----:B-1----:R-:W-:-:S05]  /*0430*/  IMAD.WIDE R16, R21, 0x10, R16 ;  /* 0x0000001015107825 */ /* 0x002fca00078e0210 */
[----:B------:R1:W4:Y:S01]  /*0440*/  LDG.E.128 R12, desc[UR4][R16.64] ;  /* 0x00000004100c7981 */ /* 0x000322000c1e1d00 */
[----:B--2---:R-:W-:-:S04]  /*0450*/  VIMNMX3 R7, R6, R7, R5, !PT ;  /* 0x000000070607720f */ /* 0x004fc80007800105 */
[----:B------:R-:W-:Y:S01]  /*0460*/  VIMNMX3 R7, R4, R7, R28, !PT ;  /* 0x000000070407720f */ /* 0x000fe2000780011c */
[----:B------:R-:W-:Y:S01]  /*0470*/  IMAD.WIDE R4, R21, 0x10, R16 ;  /* 0x0000001015047825 */ /* 0x000fe200078e0210 */
[----:B---3--:R-:W-:-:S03]  /*0480*/  VIMNMX3 R9, R10, R11, R9, !PT ;  /* 0x0000000b0a09720f */ /* 0x008fc60007800109 */
[----:B-1----:R-:W-:Y:S01]  /*0490*/  IMAD.WIDE R16, R25, 0x10, R30 ;  /* 0x0000001019107825 */ /* 0x002fe200078e021e */
[----:B------:R-:W-:Y:S02]  /*04a0*/  VIMNMX3 R18, R8, R9, R7, !PT ;  /* 0x000000090812720f */ /* 0x000fe40007800107 */
[----:B------:R-:W2:Y:S04]  /*04b0*/  LDG.E.128 R4, desc[UR4][R4.64] ;  /* 0x0000000404047981 */ /* 0x000ea8000c1e1d00 */
[----:B------:R1:W3:Y:S01]  /*04c0*/  LDG.E.128 R8, desc[UR4][R16.64] ;  /* 0x0000000410087981 */ /* 0x0002e2000c1e1d00 */
[----:B----4-:R-:W-:Y:S01]  /*04d0*/  VIMNMX3 R13, R14, R15, R13, !PT ;  /* 0x0000000f0e0d720f */ /* 0x010fe2000780010d */
[----:B-1----:R-:W-:-:S03]  /*04e0*/  IMAD.WIDE R16, R21, 0x10, R16 ;  /* 0x0000001015107825 */ /* 0x002fc600078e0210 */
[----:B------:R-:W-:Y:S02]  /*04f0*/  VIMNMX3 R19, R12, R13, R18, !PT ;  /* 0x0000000d0c13720f */ /* 0x000fe40007800112 */
[----:B------:R-:W4:Y:S01]  /*0500*/  LDG.E.128 R12, desc[UR4][R16.64] ;  /* 0x00000004100c7981 */ /* 0x000f22000c1e1d00 */
[----:B--2---:R-:W-:Y:S02]  /*0510*/  VIMNMX3 R6, R6, R7, R5, !PT ;  /* 0x000000070606720f */ /* 0x004fe40007800105 */
[----:B---3--:R-:W-:Y:S02]  /*0520*/  VIMNMX3 R9, R10, R11, R9, !PT ;  /* 0x0000000b0a09720f */ /* 0x008fe40007800109 */
[----:B------:R-:W-:Y:S01]  /*0530*/  VIMNMX3 R19, R4, R6, R19, !PT ;  /* 0x000000060413720f */ /* 0x000fe20007800113 */
[----:B------:R-:W-:-:S03]  /*0540*/  IMAD.WIDE R4, R21, 0x10, R16 ;  /* 0x0000001015047825 */ /* 0x000fc600078e0210 */
[----:B------:R-:W-:Y:S02]  /*0550*/  VIMNMX3 R28, R8, R9, R19, !PT ;  /* 0x00000009081c720f */ /* 0x000fe40007800113 */
[----:B------:R1:W2:Y:S02]  /*0560*/  LDG.E.128 R8, desc[UR4][R4.64] ;  /* 0x0000000404087981 */ /* 0x0002a4000c1e1d00 */
[----:B-1----:R-:W-:-:S06]  /*0570*/  IMAD.WIDE R4, R21, 0x10, R4 ;  /* 0x0000001015047825 */ /* 0x002fcc00078e0204 */
[----:B------:R-:W3:Y:S01]  /*0580*/  LDG.E.128 R4, desc[UR4][R4.64] ;  /* 0x0000000404047981 */ /* 0x000ee2000c1e1d00 */
[----:B------:R-:W-:Y:S01]  /*0590*/  IMAD R25, R21, 0x4, R25 ;  /* 0x0000000415197824 */ /* 0x000fe200078e0219 */
[----:B----4-:R-:W-:-:S03]  /*05a0*/  VIMNMX3 R13, R14, R15, R13, !PT ;  /* 0x0000000f0e0d720f */ /* 0x010fc6000780010d */
[----:B------:R-:W-:Y:S01]  /*05b0*/  IMAD.WIDE R16, R25, 0x10, R30 ;  /* 0x0000001019107825 */ /* 0x000fe200078e021e */
[----:B------:R-:W-:-:S04]  /*05c0*/  VIMNMX3 R28, R12, R13, R28, !PT ;  /* 0x0000000d0c1c720f */ /* 0x000fc8000780011c */
[----:B------:R1:W4:Y:S02]  /*05d0*/  LDG.E.128 R12, desc[UR4][R16.64] ;  /* 0x00000004100c7981 */ /* 0x000324000c1e1d00 */
[----:B-1----:R-:W-:Y:S01]  /*05e0*/  IMAD.WIDE R16, R21, 0x10, R16 ;  /* 0x0000001015107825 */ /* 0x002fe200078e0210 */
[----:B--2---:R-:W-:-:S04]  /*05f0*/  VIMNMX3 R9, R10, R11, R9, !PT ;  /* 0x0000000b0a09720f */ /* 0x004fc80007800109 */
[----:B------:R-:W-:Y:S01]  /*0600*/  VIMNMX3 R28, R8, R9, R28, !PT ;  /* 0x00000009081c720f */ /* 0x000fe2000780011c */
[----:B------:R-:W-:Y:S02]  /*0610*/  IMAD.WIDE R8, R21, 0x10, R16 ;  /* 0x0000001015087825 */ /* 0x000fe400078e0210 */
[----:B------:R-:W2:Y:S01]  /*0620*/  LDG.E.128 R16, desc[UR4][R16.64] ;  /* 0x0000000410107981 */ /* 0x000ea2000c1e1d00 */
[----:B---3--:R-:W-:-:S04]  /*0630*/  VIMNMX3 R7, R6, R7, R5, !PT ;  /* 0x000000070607720f */ /* 0x008fc80007800105 */
[----:B------:R-:W-:Y:S01]  /*0640*/  VIMNMX3 R28, R4, R7, R28, !PT ;  /* 0x00000007041c720f */ /* 0x000fe2000780011c */
[C---:B------:R-:W-:Y:S02]  /*0650*/  IMAD.WIDE R4, R21.reuse, 0x10, R8 ;  /* 0x0000001015047825 */ /* 0x040fe400078e0208 */
[----:B------:R-:W3:Y:S04]  /*0660*/  LDG.E.128 R8, desc[UR4][R8.64] ;  /* 0x0000000408087981 */ /* 0x000ee8000c1e1d00 */
[----:B------:R-:W5:Y:S01]  /*0670*/  LDG.E.128 R4, desc[UR4][R4.64] ;  /* 0x0000000404047981 */ /* 0x000f62000c1e1d00 */
[----:B----4-:R-:W-:Y:S01]  /*0680*/  VIMNMX3 R13, R14, R15, R13, !PT ;  /* 0x0000000f0e0d720f */ /* 0x010fe2000780010d */
[----:B------:R-:W-:-:S03]  /*0690*/  IMAD R25, R21, 0x4, R25 ;  /* 0x0000000415197824 */ /* 0x000fc600078e0219 */
[----:B------:R-:W-:Y:S01]  /*06a0*/  VIMNMX3 R15, R12, R13, R28, !PT ;  /* 0x0000000d0c0f720f */ /* 0x000fe2000780011c */
[----:B------:R-:W-:Y:S01]  /*06b0*/  IMAD.WIDE R12, R25, 0x10, R30 ;  /* 0x00000010190c7825 */ /* 0x000fe200078e021e */
[----:B--2---:R-:W-:-:S04]  /*06c0*/  VIMNMX3 R18, R18, R19, R17, !PT ;  /* 0x000000131212720f */ /* 0x004fc80007800111 */
[----:B------:R-:W-:Y:S01]  /*06d0*/  VIMNMX3 R19, R16, R18, R15, !PT ;  /* 0x000000121013720f */ /* 0x000fe2000780010f */
[----:B------:R-:W-:Y:S02]  /*06e0*/  IMAD.WIDE R16, R21, 0x10, R12 ;  /* 0x0000001015107825 */ /* 0x000fe400078e020c */
[----:B------:R-:W2:Y:S01]  /*06f0*/  LDG.E.128 R12, desc[UR4][R12.64] ;  /* 0x000000040c0c7981 */ /* 0x000ea2000c1e1d00 */
[----:B---3--:R-:W-:-:S04]  /*0700*/  VIMNMX3 R10, R10, R11, R9, !PT ;  /* 0x0000000b0a0a720f */ /* 0x008fc80007800109 */
[----:B------:R-:W-:Y:S01]  /*0710*/  VIMNMX3 R29, R8, R10, R19, !PT ;  /* 0x0000000a081d720f */ /* 0x000fe20007800113 */
[C---:B------:R-:W-:Y:S01]  /*0720*/  IMAD.WIDE R18, R21.reuse, 0x10, R16 ;  /* 0x0000001015127825 */ /* 0x040fe200078e0210 */
[----:B-----5:R-:W-:Y:S01]  /*0730*/  VIMNMX3 R5, R6, R7, R5, !PT ;  /* 0x000000070605720f */ /* 0x020fe20007800105 */
[----:B------:R1:W3:Y:S03]  /*0740*/  LDG.E.128 R8, desc[UR4][R16.64] ;  /* 0x0000000410087981 */ /* 0x0002e6000c1e1d00 */
[----:B------:R-:W-:Y:S02]  /*0750*/  VIMNMX3 R28, R4, R5, R29, !PT ;  /* 0x00000005041c720f */ /* 0x000fe4000780011d */
[----:B------:R-:W4:Y:S01]  /*0760*/  LDG.E.128 R4, desc[UR4][R18.64] ;  /* 0x0000000412047981 */ /* 0x000f22000c1e1d00 */
[----:B-1----:R-:W-:-:S06]  /*0770*/  IMAD.WIDE R16, R21, 0x10, R18 ;  /* 0x0000001015107825 */ /* 0x002fcc00078e0212 */
[----:B------:R-:W5:Y:S01]  /*0780*/  LDG.E.128 R16, desc[UR4][R16.64] ;  /* 0x0000000410107981 */ /* 0x000f62000c1e1d00 */
[----:B------:R-:W-:-:S05]  /*0790*/  VIADD R23, R23, 0x10 ;  /* 0x0000001017177836 */ /* 0x000fca0000000000 */
[----:B------:R-:W-:Y:S01]  /*07a0*/  ISETP.GE.AND P1, PT, R23, -0xc, PT ;  /* 0xfffffff41700780c */ /* 0x000fe20003f26270 */
[----:B------:R-:W-:Y:S01]  /*07b0*/  IMAD R25, R21, 0x4, R25 ;  /* 0x0000000415197824 */ /* 0x000fe200078e0219 */
[----:B--2---:R-:W-:-:S04]  /*07c0*/  VIMNMX3 R15, R14, R15, R13, !PT ;  /* 0x0000000f0e0f720f */ /* 0x004fc8000780010d */
[----:B------:R-:W-:Y:S02]  /*07d0*/  VIMNMX3 R15, R12, R15, R28, !PT ;  /* 0x0000000f0c0f720f */ /* 0x000fe4000780011c */
[----:B---3--:R-:W-:-:S04]  /*07e0*/  VIMNMX3 R9, R10, R11, R9, !PT ;  /* 0x0000000b0a09720f */ /* 0x008fc80007800109 */
[----:B------:R-:W-:Y:S02]  /*07f0*/  VIMNMX3 R9, R8, R9, R15, !PT ;  /* 0x000000090809720f */ /* 0x000fe4000780010f */
[----:B----4-:R-:W-:-:S04]  /*0800*/  VIMNMX3 R5, R6, R7, R5, !PT ;  /* 0x000000070605720f */ /* 0x010fc80007800105 */
[----:B------:R-:W-:Y:S02]  /*0810*/  VIMNMX3 R5, R4, R5, R9, !PT ;  /* 0x000000050405720f */ /* 0x000fe40007800109 */
[----:B-----5:R-:W-:-:S04]  /*0820*/  VIMNMX3 R28, R18, R19, R17, !PT ;  /* 0x00000013121c720f */ /* 0x020fc80007800111 */
[----:B------:R-:W-:Y:S01]  /*0830*/  VIMNMX3 R28, R16, R28, R5, !PT ;  /* 0x0000001c101c720f */ /* 0x000fe20007800105 */
[----:B------:R-:W-:Y:S06]  /*0840*/  @!P1 BRA `(.L_x_8) ;  /* 0xfffffff800e09947 */ /* 0x000fec000383ffff */
.L_x_7:
[----:B------:R-:W-:Y:S05]  /*0850*/  BSYNC.RECONVERGENT B3 ;  /* 0x0000000000037941 */ /* 0x000fea0003800200 */
.L_x_6:
[----:B------:R-:W-:Y:S01]  /*0860*/  IMAD.MOV R4, RZ, RZ, -R23 ;  /* 0x000000ffff047224 */ /* 0x000fe200078e0a17 */
[----:B------:R-:W-:Y:S04]  /*0870*/  BSSY.RECONVERGENT B3, `(.L_x_9) ;  /* 0x0000028000037945 */ /* 0x000fe80003800200 */
[----:B------:R-:W-:-:S13]  /*0880*/  ISETP.GT.AND P1, PT, R4, 0x4, PT ;  /* 0x000000040400780c */ /* 0x000fda0003f24270 */
[----:B------:R-:W-:Y:S05]  /*0890*/  @!P1 BRA `(.L_x_10) ;  /* 0x0000000000949947 */ /* 0x000fea0003800000 */
[----:B------:R-:W1:Y:S02]  /*08a0*/  LDC.64 R30, c[0x0][0x380] ;  /* 0x0000e000ff1e7b82 */ /* 0x000e640000000a00 */
[----:B-1----:R-:W-:-:S05]  /*08b0*/  IMAD.WIDE R12, R25, 0x10, R30 ;  /* 0x00000010190c7825 */ /* 0x002fca00078e021e */
[----:B------:R1:W2:Y:S02]  /*08c0*/  LDG.E.128 R8, desc[UR4][R12.64] ;  /* 0x000000040c087981 */ /* 0x0002a4000c1e1d00 */
[----:B-1----:R-:W-:-:S04]  /*08d0*/  IMAD.WIDE R12, R21, 0x10, R12 ;  /* 0x00000010150c7825 */ /* 0x002fc800078e020c */
[C---:B------:R-:W-:Y:S02]  /*08e0*/  IMAD.WIDE R16, R21.reuse, 0x10, R12 ;  /* 0x0000001015107825 */ /* 0x040fe400078e020c */
[----:B------:R-:W3:Y:S02]  /*08f0*/  LDG.E.128 R12, desc[UR4][R12.64] ;  /* 0x000000040c0c7981 */ /* 0x000ee4000c1e1d00 */
[C---:B------:R-:W-:Y:S02]  /*0900*/  IMAD.WIDE R4, R21.reuse, 0x10, R16 ;  /* 0x0000001015047825 */ /* 0x040fe400078e0210 */
[----:B------:R-:W4:Y:S04]  /*0910*/  LDG.E.128 R16, desc[UR4][R16.64] ;  /* 0x0000000410107981 */ /* 0x000f28000c1e1d00 */
[----:B------:R-:W5:Y:S01]  /*0920*/  LDG.E.128 R4, desc[UR4][R4.64] ;  /* 0x0000000404047981 */ /* 0x000f62000c1e1d00 */
[----:B------:R-:W-:Y:S01]  /*0930*/  IMAD R25, R21, 0x4, R25 ;  /* 0x0000000415197824 */ /* 0x000fe200078e0219 */
[----:B--2---:R-:W-:-:S04]  /*0940*/  VIMNMX3 R9, R10, R11, R9, !PT ;  /* 0x0000000b0a09720f */ /* 0x004fc80007800109 */
[----:B------:R-:W-:Y:S01]  /*0950*/  VIMNMX3 R11, R8, R9, R28, !PT ;  /* 0x00000009080b720f */ /* 0x000fe2000780011c */
[----:B------:R-:W-:Y:S01]  /*0960*/  IMAD.WIDE R8, R25, 0x10, R30 ;  /* 0x0000001019087825 */ /* 0x000fe200078e021e */
[----:B---3--:R-:W-:-:S04]  /*0970*/  VIMNMX3 R14, R14, R15, R13, !PT ;  /* 0x0000000f0e0e720f */ /* 0x008fc8000780010d */
[----:B------:R-:W-:Y:S01]  /*0980*/  VIMNMX3 R11, R12, R14, R11, !PT ;  /* 0x0000000e0c0b720f */ /* 0x000fe2000780010b */
[C---:B------:R-:W-:Y:S01]  /*0990*/  IMAD.WIDE R14, R21.reuse, 0x10, R8 ;  /* 0x00000010150e7825 */ /* 0x040fe200078e0208 */
[----:B----4-:R-:W-:Y:S02]  /*09a0*/  VIMNMX3 R18, R18, R19, R17, !PT ;  /* 0x000000131212720f */ /* 0x010fe40007800111 */
[----:B-----5:R-:W-:Y:S01]  /*09b0*/  VIMNMX3 R6, R6, R7, R5, !PT ;  /* 0x000000070606720f */ /* 0x020fe20007800105 */
[----:B------:R-:W-:Y:S01]  /*09c0*/  IMAD.WIDE R12, R21, 0x10, R14 ;  /* 0x00000010150c7825 */ /* 0x000fe200078e020e */
[----:B------:R-:W-:Y:S02]  /*09d0*/  VIMNMX3 R19, R16, R18, R11, !PT ;  /* 0x000000121013720f */ /* 0x000fe4000780010b */
[----:B------:R-:W2:Y:S02]  /*09e0*/  LDG.E.128 R8, desc[UR4][R8.64] ;  /* 0x0000000408087981 */ /* 0x000ea4000c1e1d00 */
[----:B------:R-:W-:-:S02]  /*09f0*/  VIMNMX3 R28, R4, R6, R19, !PT ;  /* 0x00000006041c720f */ /* 0x000fc40007800113 */
[----:B------:R-:W3:Y:S01]  /*0a00*/  LDG.E.128 R4, desc[UR4][R14.64] ;  /* 0x000000040e047981 */ /* 0x000ee2000c1e1d00 */
[----:B------:R-:W-:-:S06]  /*0a10*/  IMAD.WIDE R16, R21, 0x10, R12 ;  /* 0x0000001015107825 */ /* 0x000fcc00078e020c */
[----:B------:R-:W4:Y:S04]  /*0a20*/  LDG.E.128 R16, desc[UR4][R16.64] ;  /* 0x0000000410107981 */ /* 0x000f28000c1e1d00 */
[----:B------:R-:W5:Y:S01]  /*0a30*/  LDG.E.128 R12, desc[UR4][R12.64] ;  /* 0x000000040c0c7981 */ /* 0x000f62000c1e1d00 */
[----:B------:R-:W-:Y:S01]  /*0a40*/  PLOP3.LUT P0, PT, PT, PT, PT, 0x8, 0x80 ;  /* 0x000000000080781c */ /* 0x000fe20003f0e170 */
[----:B------:R-:W-:Y:S02]  /*0a50*/  VIADD R23, R23, 0x8 ;  /* 0x0000000817177836 */ /* 0x000fe40000000000 */
[----:B------:R-:W-:Y:S01]  /*0a60*/  IMAD R25, R21, 0x4, R25 ;  /* 0x0000000415197824 */ /* 0x000fe200078e0219 */
[----:B--2---:R-:W-:-:S04]  /*0a70*/  VIMNMX3 R11, R10, R11, R9, !PT ;  /* 0x0000000b0a0b720f */ /* 0x004fc80007800109 */
[----:B------:R-:W-:Y:S02]  /*0a80*/  VIMNMX3 R11, R8, R11, R28, !PT ;  /* 0x0000000b080b720f */ /* 0x000fe4000780011c */
[----:B---3--:R-:W-:-:S04]  /*0a90*/  VIMNMX3 R5, R6, R7, R5, !PT ;  /* 0x000000070605720f */ /* 0x008fc80007800105 */
[----:B------:R-:W-:Y:S02]  /*0aa0*/  VIMNMX3 R5, R4, R5, R11, !PT ;  /* 0x000000050405720f */ /* 0x000fe4000780010b */
[----:B-----5:R-:W-:Y:S02]  /*0ab0*/  VIMNMX3 R6, R14, R15, R13, !PT ;  /* 0x0000000f0e06720f */ /* 0x020fe4000780010d */
[----:B----4-:R-:W-:Y:S02]  /*0ac0*/  VIMNMX3 R18, R18, R19, R17, !PT ;  /* 0x000000131212720f */ /* 0x010fe40007800111 */
[----:B------:R-:W-:-:S04]  /*0ad0*/  VIMNMX3 R5, R12, R6, R5, !PT ;  /* 0x000000060c05720f */ /* 0x000fc80007800105 */
[----:B------:R-:W-:-:S07]  /*0ae0*/  VIMNMX3 R28, R16, R18, R5, !PT ;  /* 0x00000012101c720f */ /* 0x000fce0007800105 */
.L_x_10:
[----:B------:R-:W-:Y:S05]  /*0af0*/  BSYNC.RECONVERGENT B3 ;  /* 0x0000000000037941 */ /* 0x000fea0003800200 */
.L_x_9:
[----:B------:R-:W-:-:S13]  /*0b00*/  ISETP.NE.OR P0, PT, R23, RZ, P0 ;  /* 0x000000ff1700720c */ /* 0x000fda0000705670 */
[----:B------:R-:W-:Y:S05]  /*0b10*/  @!P0 BREAK.RELIABLE B0 ;  /* 0x0000000000008942 */ /* 0x000fea0003800100 */
[----:B------:R-:W-:Y:S05]  /*0b20*/  @!P0 BRA `(.L_x_3) ;  /* 0x0000000000548947 */ /* 0x000fea0003800000 */
.L_x_5:
[----:B------:R-:W-:Y:S05]  /*0b30*/  BSYNC.RELIABLE B0 ;  /* 0x0000000000007941 */ /* 0x000fea0003800100 */
.L_x_4:
[----:B0-----:R-:W-:-:S04]  /*0b40*/  IMAD.WIDE R4, R25, 0x10, R26 ;  /* 0x0000001019047825 */ /* 0x001fc800078e021a */
[C---:B------:R-:W-:Y:S02]  /*0b50*/  IMAD.WIDE R8, R21.reuse, 0x10, R4 ;  /* 0x0000001015087825 */ /* 0x040fe400078e0204 */
[----:B------:R-:W2:Y:S02]  /*0b60*/  LDG.E.128 R4, desc[UR4][R4.64] ;  /* 0x0000000404047981 */ /* 0x000ea4000c1e1d00 */
[C---:B------:R-:W-:Y:S02]  /*0b70*/  IMAD.WIDE R12, R21.reuse, 0x10, R8 ;  /* 0x00000010150c7825 */ /* 0x040fe400078e0208 */
[----:B------:R-:W3:Y:S02]  /*0b80*/  LDG.E.128 R8, desc[UR4][R8.64] ;  /* 0x0000000408087981 */ /* 0x000ee4000c1e1d00 */
[----:B------:R-:W-:Y:S02]  /*0b90*/  IMAD.WIDE R16, R21, 0x10, R12 ;  /* 0x0000001015107825 */ /* 0x000fe400078e020c */
[----:B------:R-:W4:Y:S04]  /*0ba0*/  LDG.E.128 R12, desc[UR4][R12.64] ;  /* 0x000000040c0c7981 */ /* 0x000f28000c1e1d00 */
[----:B------:R-:W5:Y:S01]  /*0bb0*/  LDG.E.128 R16, desc[UR4][R16.64] ;  /* 0x0000000410107981 */ /* 0x000f62000c1e1d00 */
[----:B------:R-:W-:-:S02]  /*0bc0*/  VIADD R23, R23, 0x4 ;  /* 0x0000000417177836 */ /* 0x000fc40000000000 */
[----:B------:R-:W-:-:S03]  /*0bd0*/  IMAD R25, R21, 0x4, R25 ;  /* 0x0000000415197824 */ /* 0x000fc600078e0219 */
[----:B------:R-:W-:Y:S02]  /*0be0*/  ISETP.NE.AND P0, PT, R23, RZ, PT ;  /* 0x000000ff1700720c */ /* 0x000fe40003f05270 */
        /* <DEDUP_REMOVED lines=8> */
[----:B------:R-:W-:Y:S06]  /*0c70*/  @P0 BRA `(.L_x_4) ;  /* 0xfffffffc00b00947 */ /* 0x000fec000383ffff */
.L_x_3:
[----:B------:R-:W-:Y:S05]  /*0c80*/  BSYNC.RECONVERGENT B1 ;  /* 0x0000000000017941 */ /* 0x000fea0003800200 */
.L_x_2:
[----:B------:R-:W-:-:S13]  /*0c90*/  ISETP.NE.AND P0, PT, R24, RZ, PT ;  /* 0x000000ff1800720c */ /* 0x000fda0003f05270 */
[----:B------:R-:W-:Y:S05]  /*0ca0*/  @!P0 BRA `(.L_x_1) ;  /* 0x0000000000288947 */ /* 0x000fea0003800000 */
[----:B------:R-:W1:Y:S01]  /*0cb0*/  LDC.64 R8, c[0x0][0x380] ;  /* 0x0000e000ff087b82 */ /* 0x000e620000000a00 */
[----:B------:R-:W-:-:S07]  /*0cc0*/  IMAD.MOV R24, RZ, RZ, -R24 ;  /* 0x000000ffff187224 */ /* 0x000fce00078e0a18 */
.L_x_11:
[----:B-1----:R-:W-:-:S06]  /*0cd0*/  IMAD.WIDE R4, R25, 0x10, R8 ;  /* 0x0000001019047825 */ /* 0x002fcc00078e0208 */
[----:B------:R-:W2:Y:S01]  /*0ce0*/  LDG.E.128 R4, desc[UR4][R4.64] ;  /* 0x0000000404047981 */ /* 0x000ea2000c1e1d00 */
[----:B------:R-:W-:Y:S02]  /*0cf0*/  VIADD R24, R24, 0x1 ;  /* 0x0000000118187836 */ /* 0x000fe40000000000 */
[----:B------:R-:W-:-:S03]  /*0d00*/  IMAD.IADD R25, R21, 0x1, R25 ;  /* 0x0000000115197824 */ /* 0x000fc600078e0219 */
[----:B------:R-:W-:Y:S02]  /*0d10*/  ISETP.NE.AND P0, PT, R24, RZ, PT ;  /* 0x000000ff1800720c */ /* 0x000fe40003f05270 */
[----:B--2---:R-:W-:-:S04]  /*0d20*/  VIMNMX3 R7, R6, R7, R5, !PT ;  /* 0x000000070607720f */ /* 0x004fc80007800105 */
[----:B------:R-:W-:-:S07]  /*0d30*/  VIMNMX3 R28, R4, R7, R28, !PT ;  /* 0x00000007041c720f */ /* 0x000fce000780011c */
[----:B------:R-:W-:Y:S05]  /*0d40*/  @P0 BRA `(.L_x_11) ;  /* 0xfffffffc00e00947 */ /* 0x000fea000383ffff */
.L_x_1:
[----:B------:R-:W-:Y:S05]  /*0d50*/  BSYNC.RECONVERGENT B2 ;  /* 0x0000000000027941 */ /* 0x000fea0003800200 */
.L_x_0:
[----:B------:R-:W-:Y:S05]  /*0d60*/  WARPSYNC.ALL ;  /* 0x0000000000007948 */ /* 0x000fea0003800000 */
[----:B------:R-:W-:Y:S01]  /*0d70*/  IMAD R4, R20, 0x4, R22 ;  /* 0x0000000414047824 */ /* 0x000fe200078e0216 */
[----:B------:R-:W-:Y:S04]  /*0d80*/  BSSY.RECONVERGENT B0, `(.L_x_12) ;  /* 0x000003b000007945 */ /* 0x000fe80003800200 */
[----:B------:R-:W-:-:S13]  /*0d90*/  ISETP.GE.AND P0, PT, R4, R0, PT ;  /* 0x000000000400720c */ /* 0x000fda0003f06270 */
[----:B------:R-:W-:Y:S05]  /*0da0*/  @P0 BRA `(.L_x_13) ;  /* 0x0000000000e00947 */ /* 0x000fea0003800000 */
[----:B------:R-:W1:Y:S01]  /*0db0*/  I2F.U32.RP R10, R21 ;  /* 0x00000015000a7306 */ /* 0x000e620000209000 */
[C---:B------:R-:W-:Y:S01]  /*0dc0*/  IMAD.IADD R5, R21.reuse, 0x1, R4 ;  /* 0x0000000115057824 */ /* 0x040fe200078e0204 */
[----:B------:R-:W-:Y:S01]  /*0dd0*/  ISETP.NE.U32.AND P2, PT, R21, RZ, PT ;  /* 0x000000ff1500720c */ /* 0x000fe20003f45070 */
[----:B------:R-:W-:Y:S01]  /*0de0*/  IMAD.MOV R11, RZ, RZ, -R21 ;  /* 0x000000ffff0b7224 */ /* 0x000fe200078e0a15 */
[----:B------:R-:W-:Y:S02]  /*0df0*/  BSSY.RECONVERGENT B1, `(.L_x_14) ;  /* 0x0000024000017945 */ /* 0x000fe40003800200 */
[CC--:B------:R-:W-:Y:S02]  /*0e00*/  ISETP.GE.AND P0, PT, R5.reuse, R0.reuse, PT ;  /* 0x000000000500720c */ /* 0x0c0fe40003f06270 */
[----:B------:R-:W-:Y:S02]  /*0e10*/  VIMNMX R8, PT, PT, R5, R0, !PT ;  /* 0x0000000005087248 */ /* 0x000fe40007fe0100 */
[----:B------:R-:W-:-:S04]  /*0e20*/  SEL R9, RZ, 0x1, P0 ;  /* 0x00000001ff097807 */ /* 0x000fc80000000000 */
[----:B------:R-:W-:Y:S01]  /*0e30*/  IADD3 R8, PT, PT, R8, -R5, -R9 ;  /* 0x8000000508087210 */ /* 0x000fe20007ffe809 */
[----:B-1----:R-:W1:Y:S02]  /*0e40*/  MUFU.RCP R10, R10 ;  /* 0x0000000a000a7308 */ /* 0x002e640000001000 */
[----:B-1----:R-:W-:-:S06]  /*0e50*/  VIADD R6, R10, 0xffffffe ;  /* 0x0ffffffe0a067836 */ /* 0x002fcc0000000000 */
[----:B------:R1:W2:Y:S02]  /*0e60*/  F2I.FTZ.U32.TRUNC.NTZ R7, R6 ;  /* 0x0000000600077305 */ /* 0x0002a4000021f000 */
[----:B-1----:R-:W-:Y:S02]  /*0e70*/  IMAD.MOV.U32 R6, RZ, RZ, RZ ;  /* 0x000000ffff067224 */ /* 0x002fe400078e00ff */
[----:B--2---:R-:W-:-:S04]  /*0e80*/  IMAD R11, R11, R7, RZ ;  /* 0x000000070b0b7224 */ /* 0x004fc800078e02ff */
        /* <DEDUP_REMOVED lines=11> */
[C---:B------:R-:W-:Y:S02]  /*0f40*/  LOP3.LUT R6, R5.reuse, 0x3, RZ, 0xc0, !PT ;  /* 0x0000000305067812 */ /* 0x040fe400078ec0ff */
[----:B------:R-:W-:Y:S02]  /*0f50*/  ISETP.GE.U32.AND P1, PT, R5, 0x3, PT ;  /* 0x000000030500780c */ /* 0x000fe40003f26070 */
[----:B------:R-:W-:-:S13]  /*0f60*/  ISETP.NE.AND P0, PT, R6, 0x3, PT ;  /* 0x000000030600780c */ /* 0x000fda0003f05270 */
[----:B------:R-:W-:Y:S05]  /*0f70*/  @!P0 BRA `(.L_x_15) ;  /* 0x00000000002c8947 */ /* 0x000fea0003800000 */
[----:B------:R-:W1:Y:S01]  /*0f80*/  LDC.64 R8, c[0x0][0x380] ;  /* 0x0000e000ff087b82 */ /* 0x000e620000000a00 */
[----:B------:R-:W-:-:S05]  /*0f90*/  VIADD R5, R5, 0x1 ;  /* 0x0000000105057836 */ /* 0x000fca0000000000 */
[----:B------:R-:W-:-:S05]  /*0fa0*/  LOP3.LUT R5, R5, 0x3, RZ, 0xc0, !PT ;  /* 0x0000000305057812 */ /* 0x000fca00078ec0ff */
[----:B------:R-:W-:-:S07]  /*0fb0*/  IMAD.MOV R5, RZ, RZ, -R5 ;  /* 0x000000ffff057224 */ /* 0x000fce00078e0a05 */
.L_x_16:
[----:B-1----:R-:W-:-:S06]  /*0fc0*/  IMAD.WIDE R6, R4, 0x4, R8 ;  /* 0x0000000404067825 */ /* 0x002fcc00078e0208 */
[----:B------:R-:W2:Y:S01]  /*0fd0*/  LDG.E R7, desc[UR4][R6.64] ;  /* 0x0000000406077981 */ /* 0x000ea2000c1e1900 */
[----:B------:R-:W-:Y:S02]  /*0fe0*/  VIADD R5, R5, 0x1 ;  /* 0x0000000105057836 */ /* 0x000fe40000000000 */
[----:B------:R-:W-:-:S03]  /*0ff0*/  IMAD.IADD R4, R21, 0x1, R4 ;  /* 0x0000000115047824 */ /* 0x000fc600078e0204 */
[----:B------:R-:W-:Y:S02]  /*1000*/  ISETP.NE.AND P0, PT, R5, RZ, PT ;  /* 0x000000ff0500720c */ /* 0x000fe40003f05270 */
[----:B--2---:R-:W-:-:S11]  /*1010*/  VIMNMX R28, PT, PT, R7, R28, !PT ;  /* 0x0000001c071c7248 */ /* 0x004fd60007fe0100 */
[----:B------:R-:W-:Y:S05]  /*1020*/  @P0 BRA `(.L_x_16) ;  /* 0xfffffffc00e40947 */ /* 0x000fea000383ffff */
.L_x_15:
[----:B------:R-:W-:Y:S05]  /*1030*/  BSYNC.RECONVERGENT B1 ;  /* 0x0000000000017941 */ /* 0x000fea0003800200 */
.L_x_14:
[----:B------:R-:W-:Y:S05]  /*1040*/  @!P1 BRA `(.L_x_13) ;  /* 0x0000000000389947 */ /* 0x000fea0003800000 */
.L_x_17:
[----:B------:R-:W1:Y:S02]  /*1050*/  LDC.64 R6, c[0x0][0x380] ;  /* 0x0000e000ff067b82 */ /* 0x000e640000000a00 */
[----:B-1----:R-:W-:-:S04]  /*1060*/  IMAD.WIDE R12, R4, 0x4, R6 ;  /* 0x00000004040c7825 */ /* 0x002fc800078e0206 */
[C---:B------:R-:W-:Y:S02]  /*1070*/  IMAD.WIDE R6, R21.reuse, 0x4, R12 ;  /* 0x0000000415067825 */ /* 0x040fe400078e020c */
[----:B------:R-:W2:Y:S02]  /*1080*/  LDG.E R13, desc[UR4][R12.64] ;  /* 0x000000040c0d7981 */ /* 0x000ea4000c1e1900 */
[C---:B------:R-:W-:Y:S02]  /*1090*/  IMAD.WIDE R8, R21.reuse, 0x4, R6 ;  /* 0x0000000415087825 */ /* 0x040fe400078e0206 */
[----:B------:R-:W2:Y:S02]  /*10a0*/  LDG.E R6, desc[UR4][R6.64] ;  /* 0x0000000406067981 */ /* 0x000ea4000c1e1900 */
[C---:B------:R-:W-:Y:S02]  /*10b0*/  IMAD.WIDE R10, R21.reuse, 0x4, R8 ;  /* 0x00000004150a7825 */ /* 0x040fe400078e0208 */
[----:B------:R-:W3:Y:S04]  /*10c0*/  LDG.E R9, desc[UR4][R8.64] ;  /* 0x0000000408097981 */ /* 0x000ee8000c1e1900 */
[----:B------:R-:W3:Y:S01]  /*10d0*/  LDG.E R10, desc[UR4][R10.64] ;  /* 0x000000040a0a7981 */ /* 0x000ee2000c1e1900 */
[----:B------:R-:W-:-:S05]  /*10e0*/  IMAD R4, R21, 0x4, R4 ;  /* 0x0000000415047824 */ /* 0x000fca00078e0204 */
[----:B------:R-:W-:Y:S02]  /*10f0*/  ISETP.GE.AND P0, PT, R4, R0, PT ;  /* 0x000000000400720c */ /* 0x000fe40003f06270 */
[----:B--2---:R-:W-:-:S04]  /*1100*/  VIMNMX3 R28, R28, R13, R6, !PT ;  /* 0x0000000d1c1c720f */ /* 0x004fc80007800106 */
[----:B---3--:R-:W-:-:S07]  /*1110*/  VIMNMX3 R28, R28, R9, R10, !PT ;  /* 0x000000091c1c720f */ /* 0x008fce000780010a */
[----:B------:R-:W-:Y:S05]  /*1120*/  @!P0 BRA `(.L_x_17) ;  /* 0xfffffffc00c88947 */ /* 0x000fea000383ffff */
.L_x_13:
[----:B------:R-:W-:Y:S05]  /*1130*/  BSYNC.RECONVERGENT B0 ;  /* 0x0000000000007941 */ /* 0x000fea0003800200 */
.L_x_12:
[----:B------:R-:W1:Y:S01]  /*1140*/  SHFL.DOWN PT, R5, R28, 0x10, 0x1f ;  /* 0x0a001f001c057f89 */ /* 0x000e6200000e0000 */
[C---:B------:R-:W-:Y:S02]  /*1150*/  LOP3.LUT P0, R6, R3.reuse, 0x1f, RZ, 0xc0, !PT ;  /* 0x0000001f03067812 */ /* 0x040fe4000780c0ff */
[----:B------:R-:W-:-:S11]  /*1160*/  ISETP.GT.U32.AND P1, PT, R3, 0x1f, PT ;  /* 0x0000001f0300780c */ /* 0x000fd60003f24070 */
[----:B------:R-:W2:Y:S01]  /*1170*/  @!P0 S2R R11, SR_CgaCtaId ;  /* 0x00000000000b8919 */ /* 0x000ea20000008800 */
[----:B------:R-:W-:Y:S02]  /*1180*/  @!P0 MOV R8, 0x400 ;  /* 0x0000040000088802 */ /* 0x000fe40000000f00 */
[----:B-1----:R-:W-:-:S05]  /*1190*/  VIMNMX R5, PT, PT, R5, R28, !PT ;  /* 0x0000001c05057248 */ /* 0x002fca0007fe0100 */
[----:B------:R-:W1:Y:S01]  /*11a0*/  SHFL.DOWN PT, R0, R5, 0x8, 0x1f ;  /* 0x09001f0005007f89 */ /* 0x000e6200000e0000 */
[----:B--2---:R-:W-:-:S04]  /*11b0*/  @!P0 LEA R8, R11, R8, 0x18 ;  /* 0x000000080b088211 */ /* 0x004fc800078ec0ff */
[----:B------:R-:W-:Y:S02]  /*11c0*/  @!P0 LEA.HI R8, R3, R8, RZ, 0x1d ;  /* 0x0000000803088211 */ /* 0x000fe400078fe8ff */
[----:B-1----:R-:W-:-:S05]  /*11d0*/  VIMNMX R0, PT, PT, R5, R0, !PT ;  /* 0x0000000005007248 */ /* 0x002fca0007fe0100 */
[----:B------:R-:W1:Y:S02]  /*11e0*/  SHFL.DOWN PT, R7, R0, 0x4, 0x1f ;  /* 0x08801f0000077f89 */ /* 0x000e6400000e0000 */
[----:B-1----:R-:W-:-:S05]  /*11f0*/  VIMNMX R7, PT, PT, R0, R7, !PT ;  /* 0x0000000700077248 */ /* 0x002fca0007fe0100 */
[----:B------:R-:W1:Y:S02]  /*1200*/  SHFL.DOWN PT, R4, R7, 0x2, 0x1f ;  /* 0x08401f0007047f89 */ /* 0x000e6400000e0000 */
[----:B-1----:R-:W-:-:S05]  /*1210*/  VIMNMX R4, PT, PT, R7, R4, !PT ;  /* 0x0000000407047248 */ /* 0x002fca0007fe0100 */
[----:B------:R-:W1:Y:S02]  /*1220*/  SHFL.DOWN PT, R9, R4, 0x1, 0x1f ;  /* 0x08201f0004097f89 */ /* 0x000e6400000e0000 */
[----:B-1----:R-:W-:-:S05]  /*1230*/  VIMNMX R9, PT, PT, R4, R9, !PT ;  /* 0x0000000904097248 */ /* 0x002fca0007fe0100 */
[----:B------:R1:W-:Y:S01]  /*1240*/  @!P0 STS [R8], R9 ;  /* 0x0000000908008388 */ /* 0x0003e20000000800 */
[----:B------:R-:W-:Y:S06]  /*1250*/  BAR.SYNC.DEFER_BLOCKING 0x0 ;  /* 0x0000000000007b1d */ /* 0x000fec0000010000 */
[----:B------:R-:W-:Y:S05]  /*1260*/  @P1 EXIT ;  /* 0x000000000000194d */ /* 0x000fea0003800000 */
[----:B------:R-:W-:-:S04]  /*1270*/  SHF.R.U32.HI R2, RZ, 0x5, R2 ;  /* 0x00000005ff027819 */ /* 0x000fc80000011602 */
[----:B------:R-:W-:-:S13]  /*1280*/  ISETP.GE.U32.AND P0, PT, R3, R2, PT ;  /* 0x000000020300720c */ /* 0x000fda0003f06070 */
[----:B------:R-:W2:Y:S01]  /*1290*/  @!P0 S2R R5, SR_CgaCtaId ;  /* 0x0000000000058919 */ /* 0x000ea20000008800 */
[----:B------:R-:W-:-:S04]  /*12a0*/  @!P0 MOV R0, 0x400 ;  /* 0x0000040000008802 */ /* 0x000fc80000000f00 */
[----:B--2---:R-:W-:Y:S01]  /*12b0*/  @!P0 LEA R5, R5, R0, 0x18 ;  /* 0x0000000005058211 */ /* 0x004fe200078ec0ff */
[----:B------:R-:W-:-:S04]  /*12c0*/  IMAD.MOV.U32 R0, RZ, RZ, -0x80000000 ;  /* 0x80000000ff007424 */ /* 0x000fc800078e00ff */
[----:B------:R-:W-:-:S05]  /*12d0*/  @!P0 IMAD R6, R6, 0x4, R5 ;  /* 0x0000000406068824 */ /* 0x000fca00078e0205 */
[----:B------:R-:W2:Y:S01]  /*12e0*/  @!P0 LDS R0, [R6] ;  /* 0x0000000006008984 */ /* 0x000ea20000000800 */
[----:B------:R-:W-:-:S03]  /*12f0*/  ISETP.NE.AND P0, PT, R3, RZ, PT ;  /* 0x000000ff0300720c */ /* 0x000fc60003f05270 */
[----:B--2---:R-:W2:Y:S02]  /*1300*/  SHFL.DOWN PT, R5, R0, 0x10, 0x1f ;  /* 0x0a001f0000057f89 */ /* 0x004ea400000e0000 */
[----:B--2---:R-:W-:-:S05]  /*1310*/  VIMNMX R5, PT, PT, R5, R0, !PT ;  /* 0x0000000005057248 */ /* 0x004fca0007fe0100 */
[----:B------:R-:W2:Y:S02]  /*1320*/  SHFL.DOWN PT, R2, R5, 0x8, 0x1f ;  /* 0x09001f0005027f89 */ /* 0x000ea400000e0000 */
[----:B--2---:R-:W-:-:S05]  /*1330*/  VIMNMX R2, PT, PT, R5, R2, !PT ;  /* 0x0000000205027248 */ /* 0x004fca0007fe0100 */
[----:B------:R-:W2:Y:S02]  /*1340*/  SHFL.DOWN PT, R7, R2, 0x4, 0x1f ;  /* 0x08801f0002077f89 */ /* 0x000ea400000e0000 */
[----:B--2---:R-:W-:-:S05]  /*1350*/  VIMNMX R7, PT, PT, R2, R7, !PT ;  /* 0x0000000702077248 */ /* 0x004fca0007fe0100 */
[----:B------:R-:W2:Y:S02]  /*1360*/  SHFL.DOWN PT, R4, R7, 0x2, 0x1f ;  /* 0x08401f0007047f89 */ /* 0x000ea400000e0000 */
[----:B--2---:R-:W-:-:S05]  /*1370*/  VIMNMX R4, PT, PT, R7, R4, !PT ;  /* 0x0000000407047248 */ /* 0x004fca0007fe0100 */
[----:B-1----:R1:W2:Y:S01]  /*1380*/  SHFL.DOWN PT, R9, R4, 0x1, 0x1f ;  /* 0x08201f0004097f89 */ /* 0x0022a200000e0000 */
[----:B------:R-:W-:Y:S05]  /*1390*/  @P0 EXIT ;  /* 0x000000000000094d */ /* 0x000fea0003800000 */
[----:B------:R-:W3:Y:S01]  /*13a0*/  LDC.64 R2, c[0x0][0x388] ;  /* 0x0000e200ff027b82 */ /* 0x000ee20000000a00 */
[----:B--2---:R-:W-:-:S05]  /*13b0*/  VIMNMX R9, PT, PT, R4, R9, !PT ;  /* 0x0000000904097248 */ /* 0x004fca0007fe0100 */
[----:B---3--:R-:W-:Y:S01]  /*13c0*/  REDG.E.MAX.S32.STRONG.GPU desc[UR4][R2.64], R9 ;  /* 0x000000090200798e */ /* 0x008fe2000d12e304 */
[----:B------:R-:W-:Y:S05]  /*13d0*/  EXIT ;  /* 0x000000000000794d */ /* 0x000fea0003800000 */
.L_x_18:
[----:B------:R-:W-:-:S00]  /*13e0*/  BRA `(.L_x_18) ;  /* 0xfffffffc00fc7947 */ /* 0x000fc0000383ffff */
[----:B------:R-:W-:-:S00]  /*13f0*/  NOP ;  /* 0x0000000000007918 */ /* 0x000fc00000000000 */
        /* <DEDUP_REMOVED lines=8> */
.L_x_34:


//--------------------- .text._Z18max_reduction_warpPKiPii --------------------------
	.section	.text._Z18max_reduction_warpPKiPii,"ax",@progbits
	.align	128
        .global         _Z18max_reduction_warpPKiPii
        .type           _Z18max_reduction_warpPKiPii,@function
        .size           _Z18max_reduction_warpPKiPii,(.L_x_35 - _Z18max_reduction_warpPKiPii)
        .other          _Z18max_reduction_warpPKiPii,@"STO_CUDA_ENTRY STV_DEFAULT"
_Z18max_reduction_warpPKiPii:
.text._Z18max_reduction_warpPKiPii:
[----:B------:R-:W-:Y:S01]  /*0000*/  LDC R1, c[0x0][0x37c] ;  /* 0x0000df00ff017b82 */ /* 0x000fe20000000800 */
[----:B------:R-:W0:Y:S07]  /*0010*/  S2R R0, SR_TID.X ;  /* 0x0000000000007919 */ /* 0x000e2e0000002100 */
[----:B------:R-:W0:Y:S01]  /*0020*/  S2UR UR6, SR_CTAID.X ;  /* 0x00000000000679c3 */ /* 0x000e220000002500 */
[----:B------:R-:W1:Y:S01]  /*0030*/  LDCU UR8, c[0x0][0x390] ;  /* 0x00007200ff0877ac */ /* 0x000e620008000800 */
[----:B------:R-:W-:Y:S01]  /*0040*/  BSSY.RECONVERGENT B0, `(.L_x_19) ;  /* 0x0000045000007945 */ /* 0x000fe20003800200 */
[----:B------:R-:W-:Y:S01]  /*0050*/  IMAD.MOV.U32 R4, RZ, RZ, RZ ;  /* 0x000000ffff047224 */ /* 0x000fe200078e00ff */
[----:B------:R-:W2:Y:S04]  /*0060*/  LDCU.64 UR4, c[0x0][0x358] ;  /* 0x00006b00ff0477ac */ /* 0x000ea80008000a00 */
[----:B------:R-:W0:Y:S01]  /*0070*/  LDC R3, c[0x0][0x360] ;  /* 0x0000d800ff037b82 */ /* 0x000e220000000800 */
[----:B------:R-:W3:Y:S01]  /*0080*/  LDCU UR7, c[0x0][0x370] ;  /* 0x00006e00ff0777ac */ /* 0x000ee20008000800 */
[----:B0-----:R-:W-:-:S05]  /*0090*/  IMAD R5, R3, UR6, R0 ;  /* 0x0000000603057c24 */ /* 0x001fca000f8e0200 */
[----:B-1----:R-:W-:-:S13]  /*00a0*/  ISETP.GE.AND P0, PT, R5, UR8, PT ;  /* 0x0000000805007c0c */ /* 0x002fda000bf06270 */
[----:B--23--:R-:W-:Y:S05]  /*00b0*/  @P0 BRA `(.L_x_20) ;  /* 0x0000000000f40947 */ /* 0x00cfea0003800000 */
[----:B------:R-:W-:Y:S01]  /*00c0*/  IMAD R2, R3, UR7, RZ ;  /* 0x0000000703027c24 */ /* 0x000fe2000f8e02ff */
[----:B------:R-:W-:Y:S03]  /*00d0*/  BSSY.RECONVERGENT B1, `(.L_x_21) ;  /* 0x0000031000017945 */ /* 0x000fe60003800200 */
[----:B------:R-:W0:Y:S01]  /*00e0*/  I2F.U32.RP R10, R2 ;  /* 0x00000002000a7306 */ /* 0x000e220000209000 */
[C---:B------:R-:W-:Y:S01]  /*00f0*/  IMAD.IADD R4, R2.reuse, 0x1, R5 ;  /* 0x0000000102047824 */ /* 0x040fe200078e0205 */
[----:B------:R-:W-:Y:S01]  /*0100*/  ISETP.NE.U32.AND P2, PT, R2, RZ, PT ;  /* 0x000000ff0200720c */ /* 0x000fe20003f45070 */
[----:B------:R-:W-:-:S03]  /*0110*/  IMAD.MOV R11, RZ, RZ, -R2 ;  /* 0x000000ffff0b7224 */ /* 0x000fc600078e0a02 */
[C---:B------:R-:W-:Y:S02]  /*0120*/  ISETP.GE.AND P0, PT, R4.reuse, UR8, PT ;  /* 0x0000000804007c0c */ /* 0x040fe4000bf06270 */
[----:B------:R-:W-:Y:S02]  /*0130*/  VIMNMX R9, PT, PT, R4, UR8, !PT ;  /* 0x0000000804097c48 */ /* 0x000fe4000ffe0100 */
        /* <DEDUP_REMOVED lines=10> */
[----:B------:R-:W-:Y:S02]  /*01e0*/  IMAD R9, R2, R4, R9 ;  /* 0x0000000402097224 */ /* 0x000fe400078e0209 */
[----:B------:R-:W-:-:S03]  /*01f0*/  IMAD.MOV.U32 R4, RZ, RZ, RZ ;  /* 0x000000ffff047224 */ /* 0x000fc600078e00ff */
[----:B------:R-:W-:-:S13]  /*0200*/  ISETP.GE.U32.AND P0, PT, R9, R2, PT ;  /* 0x000000020900720c */ /* 0x000fda0003f06070 */
[----:B------:R-:W-:Y:S02]  /*0210*/  @P0 IMAD.IADD R9, R9, 0x1, -R2 ;  /* 0x0000000109090824 */ /* 0x000fe400078e0a02 */
[----:B------:R-:W-:-:S03]  /*0220*/  @P0 VIADD R7, R7, 0x1 ;  /* 0x0000000107070836 */ /* 0x000fc60000000000 */
[----:B------:R-:W-:-:S13]  /*0230*/  ISETP.GE.U32.AND P1, PT, R9, R2, PT ;  /* 0x000000020900720c */ /* 0x000fda0003f26070 */
[----:B------:R-:W-:Y:S01]  /*0240*/  @P1 VIADD R7, R7, 0x1 ;  /* 0x0000000107071836 */ /* 0x000fe20000000000 */
[----:B------:R-:W-:-:S05]  /*0250*/  @!P2 LOP3.LUT R7, RZ, R2, RZ, 0x33, !PT ;  /* 0x00000002ff07a212 */ /* 0x000fca00078e33ff */
[----:B------:R-:W-:-:S04]  /*0260*/  IMAD.IADD R7, R8, 0x1, R7 ;  /* 0x0000000108077824 */ /* 0x000fc800078e0207 */
[C---:B------:R-:W-:Y:S01]  /*0270*/  VIADD R6, R7.reuse, 0x1 ;  /* 0x0000000107067836 */ /* 0x040fe20000000000 */
[----:B------:R-:W-:-:S04]  /*0280*/  ISETP.GE.U32.AND P0, PT, R7, 0x3, PT ;  /* 0x000000030700780c */ /* 0x000fc80003f06070 */
[----:B------:R-:W-:-:S04]  /*0290*/  LOP3.LUT R15, R6, 0x3, RZ, 0xc0, !PT ;  /* 0x00000003060f7812 */ /* 0x000fc800078ec0ff */
[----:B------:R-:W-:-:S05]  /*02a0*/  ISETP.NE.AND P1, PT, R15, RZ, PT ;  /* 0x000000ff0f00720c */ /* 0x000fca0003f25270 */
[----:B------:R-:W-:Y:S08]  /*02b0*/  @!P0 BRA `(.L_x_22) ;  /* 0x0000000000488947 */ /* 0x000ff00003800000 */
[----:B------:R-:W-:Y:S01]  /*02c0*/  LOP3.LUT R6, R6, 0xfffffffc, RZ, 0xc0, !PT ;  /* 0xfffffffc06067812 */ /* 0x000fe200078ec0ff */
[----:B------:R-:W-:-:S04]  /*02d0*/  IMAD.MOV.U32 R4, RZ, RZ, RZ ;  /* 0x000000ffff047224 */ /* 0x000fc800078e00ff */
[----:B------:R-:W-:-:S07]  /*02e0*/  IMAD.MOV R14, RZ, RZ, -R6 ;  /* 0x000000ffff0e7224 */ /* 0x000fce00078e0a06 */
.L_x_23:
[----:B------:R-:W0:Y:S02]  /*02f0*/  LDC.64 R6, c[0x0][0x380] ;  /* 0x0000e000ff067b82 */ /* 0x000e240000000a00 */
[----:B0-----:R-:W-:-:S04]  /*0300*/  IMAD.WIDE R6, R5, 0x4, R6 ;  /* 0x0000000405067825 */ /* 0x001fc800078e0206 */
[C---:B------:R-:W-:Y:S02]  /*0310*/  IMAD.WIDE R8, R2.reuse, 0x4, R6 ;  /* 0x0000000402087825 */ /* 0x040fe400078e0206 */
[----:B------:R-:W2:Y:S02]  /*0320*/  LDG.E R7, desc[UR4][R6.64] ;  /* 0x0000000406077981 */ /* 0x000ea4000c1e1900 */
[C---:B------:R-:W-:Y:S02]  /*0330*/  IMAD.WIDE R10, R2.reuse, 0x4, R8 ;  /* 0x00000004020a7825 */ /* 0x040fe400078e0208 */
[----:B------:R-:W2:Y:S02]  /*0340*/  LDG.E R8, desc[UR4][R8.64] ;  /* 0x0000000408087981 */ /* 0x000ea4000c1e1900 */
[----:B------:R-:W-:Y:S02]  /*0350*/  IMAD.WIDE R12, R2, 0x4, R10 ;  /* 0x00000004020c7825 */ /* 0x000fe400078e020a */
[----:B------:R-:W3:Y:S04]  /*0360*/  LDG.E R11, desc[UR4][R10.64] ;  /* 0x000000040a0b7981 */ /* 0x000ee8000c1e1900 */
[----:B------:R-:W3:Y:S01]  /*0370*/  LDG.E R12, desc[UR4][R12.64] ;  /* 0x000000040c0c7981 */ /* 0x000ee2000c1e1900 */
[----:B------:R-:W-:-:S05]  /*0380*/  VIADD R14, R14, 0x4 ;  /* 0x000000040e0e7836 */ /* 0x000fca0000000000 */
[----:B------:R-:W-:Y:S01]  /*0390*/  ISETP.NE.AND P0, PT, R14, RZ, PT ;  /* 0x000000ff0e00720c */ /* 0x000fe20003f05270 */
[----:B------:R-:W-:Y:S01]  /*03a0*/  IMAD R5, R2, 0x4, R5 ;  /* 0x0000000402057824 */ /* 0x000fe200078e0205 */
[----:B--2---:R-:W-:-:S04]  /*03b0*/  VIMNMX3 R4, R4, R7, R8, !PT ;  /* 0x000000070404720f */ /* 0x004fc80007800108 */
[----:B---3--:R-:W-:-:S07]  /*03c0*/  VIMNMX3 R4, R4, R11, R12, !PT ;  /* 0x0000000b0404720f */ /* 0x008fce000780010c */
[----:B------:R-:W-:Y:S05]  /*03d0*/  @P0 BRA `(.L_x_23) ;  /* 0xfffffffc00c40947 */ /* 0x000fea000383ffff */
.L_x_22:
[----:B------:R-:W-:Y:S05]  /*03e0*/  BSYNC.RECONVERGENT B1 ;  /* 0x0000000000017941 */ /* 0x000fea0003800200 */
.L_x_21:
[----:B------:R-:W-:Y:S05]  /*03f0*/  @!P1 BRA `(.L_x_20) ;  /* 0x0000000000249947 */ /* 0x000fea0003800000 */
[----:B------:R-:W0:Y:S01]  /*0400*/  LDC.64 R6, c[0x0][0x380] ;  /* 0x0000e000ff067b82 */ /* 0x000e220000000a00 */
[----:B------:R-:W-:-:S07]  /*0410*/  IMAD.MOV R10, RZ, RZ, -R15 ;  /* 0x000000ffff0a7224 */ /* 0x000fce00078e0a0f */
.L_x_24:
[----:B0-----:R-:W-:-:S06]  /*0420*/  IMAD.WIDE R8, R5, 0x4, R6 ;  /* 0x0000000405087825 */ /* 0x001fcc00078e0206 */
[----:B------:R-:W2:Y:S01]  /*0430*/  LDG.E R9, desc[UR4][R8.64] ;  /* 0x0000000408097981 */ /* 0x000ea2000c1e1900 */
[----:B------:R-:W-:Y:S02]  /*0440*/  VIADD R10, R10, 0x1 ;  /* 0x000000010a0a7836 */ /* 0x000fe40000000000 */
[----:B------:R-:W-:-:S03]  /*0450*/  IMAD.IADD R5, R2, 0x1, R5 ;  /* 0x0000000102057824 */ /* 0x000fc600078e0205 */
[----:B------:R-:W-:Y:S02]  /*0460*/  ISETP.NE.AND P0, PT, R10, RZ, PT ;  /* 0x000000ff0a00720c */ /* 0x000fe40003f05270 */
[----:B--2---:R-:W-:-:S11]  /*0470*/  VIMNMX R4, PT, PT, R9, R4, !PT ;  /* 0x0000000409047248 */ /* 0x004fd60007fe0100 */
[----:B------:R-:W-:Y:S05]  /*0480*/  @P0 BRA `(.L_x_24) ;  /* 0xfffffffc00e40947 */ /* 0x000fea000383ffff */
.L_x_20:
[----:B------:R-:W-:Y:S05]  /*0490*/  BSYNC.RECONVERGENT B0 ;  /* 0x0000000000007941 */ /* 0x000fea0003800200 */
.L_x_19:
[----:B------:R-:W0:Y:S01]  /*04a0*/  SHFL.DOWN PT, R5, R4, 0x10, 0x1f ;  /* 0x0a001f0004057f89 */ /* 0x000e2200000e0000 */
[C---:B------:R-:W-:Y:S02]  /*04b0*/  LOP3.LUT P0, R8, R0.reuse, 0x1f, RZ, 0xc0, !PT ;  /* 0x0000001f00087812 */ /* 0x040fe4000780c0ff */
[----:B------:R-:W-:-:S11]  /*04c0*/  ISETP.GT.U32.AND P1, PT, R0, 0x1f, PT ;  /* 0x0000001f0000780c */ /* 0x000fd60003f24070 */
[----:B------:R-:W1:Y:S01]  /*04d0*/  @!P0 S2R R11, SR_CgaCtaId ;  /* 0x00000000000b8919 */ /* 0x000e620000008800 */
[----:B0-----:R-:W-:Y:S02]  /*04e0*/  VIMNMX R5, PT, PT, R5, R4, !PT ;  /* 0x0000000405057248 */ /* 0x001fe40007fe0100 */
[----:B------:R-:W-:-:S03]  /*04f0*/  @!P0 MOV R4, 0x400 ;  /* 0x0000040000048802 */ /* 0x000fc60000000f00 */
[----:B------:R-:W0:Y:S01]  /*0500*/  SHFL.DOWN PT, R2, R5, 0x8, 0x1f ;  /* 0x09001f0005027f89 */ /* 0x000e2200000e0000 */
[----:B-1----:R-:W-:-:S04]  /*0510*/  @!P0 LEA R11, R11, R4, 0x18 ;  /* 0x000000040b0b8211 */ /* 0x002fc800078ec0ff */
[----:B------:R-:W-:Y:S02]  /*0520*/  @!P0 LEA.HI R11, R0, R11, RZ, 0x1d ;  /* 0x0000000b000b8211 */ /* 0x000fe400078fe8ff */
[----:B0-----:R-:W-:-:S05]  /*0530*/  VIMNMX R2, PT, PT, R5, R2, !PT ;  /* 0x0000000205027248 */ /* 0x001fca0007fe0100 */
[----:B------:R-:W0:Y:S02]  /*0540*/  SHFL.DOWN PT, R7, R2, 0x4, 0x1f ;  /* 0x08801f0002077f89 */ /* 0x000e2400000e0000 */
[----:B0-----:R-:W-:-:S05]  /*0550*/  VIMNMX R7, PT, PT, R2, R7, !PT ;  /* 0x0000000702077248 */ /* 0x001fca0007fe0100 */
[----:B------:R-:W0:Y:S02]  /*0560*/  SHFL.DOWN PT, R6, R7, 0x2, 0x1f ;  /* 0x08401f0007067f89 */ /* 0x000e2400000e0000 */
[----:B0-----:R-:W-:-:S05]  /*0570*/  VIMNMX R6, PT, PT, R7, R6, !PT ;  /* 0x0000000607067248 */ /* 0x001fca0007fe0100 */
[----:B------:R-:W0:Y:S02]  /*0580*/  SHFL.DOWN PT, R9, R6, 0x1, 0x1f ;  /* 0x08201f0006097f89 */ /* 0x000e2400000e0000 */
[----:B0-----:R-:W-:-:S05]  /*0590*/  VIMNMX R4, PT, PT, R6, R9, !PT ;  /* 0x0000000906047248 */ /* 0x001fca0007fe0100 */
[----:B------:R0:W-:Y:S01]  /*05a0*/  @!P0 STS [R11], R4 ;  /* 0x000000040b008388 */ /* 0x0001e20000000800 */
[----:B------:R-:W-:Y:S06]  /*05b0*/  BAR.SYNC.DEFER_BLOCKING 0x0 ;  /* 0x0000000000007b1d */ /* 0x000fec0000010000 */
[----:B------:R-:W-:Y:S05]  /*05c0*/  @P1 EXIT ;  /* 0x000000000000194d */ /* 0x000fea0003800000 */
[----:B------:R-:W-:-:S04]  /*05d0*/  SHF.R.U32.HI R3, RZ, 0x5, R3 ;  /* 0x00000005ff037819 */ /* 0x000fc80000011603 */
[----:B------:R-:W-:-:S13]  /*05e0*/  ISETP.GE.U32.AND P0, PT, R0, R3, PT ;  /* 0x000000030000720c */ /* 0x000fda0003f06070 */
[----:B------:R-:W1:Y:S01]  /*05f0*/  @!P0 S2R R3, SR_CgaCtaId ;  /* 0x0000000000038919 */ /* 0x000e620000008800 */
[----:B------:R-:W-:-:S04]  /*0600*/  @!P0 MOV R2, 0x400 ;  /* 0x0000040000028802 */ /* 0x000fc80000000f00 */
[----:B-1----:R-:W-:Y:S01]  /*0610*/  @!P0 LEA R3, R3, R2, 0x18 ;  /* 0x0000000203038211 */ /* 0x002fe200078ec0ff */
[----:B------:R-:W-:-:S04]  /*0620*/  IMAD.MOV.U32 R2, RZ, RZ, -0x80000000 ;  /* 0x80000000ff027424 */ /* 0x000fc800078e00ff */
[----:B------:R-:W-:-:S05]  /*0630*/  @!P0 IMAD R8, R8, 0x4, R3 ;  /* 0x0000000408088824 */ /* 0x000fca00078e0203 */
[----:B------:R-:W1:Y:S01]  /*0640*/  @!P0 LDS R2, [R8] ;  /* 0x0000000008028984 */ /* 0x000e620000000800 */
[----:B------:R-:W-:-:S03]  /*0650*/  ISETP.NE.AND P0, PT, R0, RZ, PT ;  /* 0x000000ff0000720c */ /* 0x000fc60003f05270 */
[----:B-1----:R-:W1:Y:S02]  /*0660*/  SHFL.DOWN PT, R3, R2, 0x10, 0x1f ;  /* 0x0a001f0002037f89 */ /* 0x002e6400000e0000 */
[----:B-1----:R-:W-:-:S05]  /*0670*/  VIMNMX R3, PT, PT, R3, R2, !PT ;  /* 0x0000000203037248 */ /* 0x002fca0007fe0100 */
[----:B0-----:R-:W0:Y:S02]  /*0680*/  SHFL.DOWN PT, R4, R3, 0x8, 0x1f ;  /* 0x09001f0003047f89 */ /* 0x001e2400000e0000 */
[----:B0-----:R-:W-:-:S05]  /*0690*/  VIMNMX R4, PT, PT, R3, R4, !PT ;  /* 0x0000000403047248 */ /* 0x001fca0007fe0100 */
[----:B------:R-:W0:Y:S02]  /*06a0*/  SHFL.DOWN PT, R5, R4, 0x4, 0x1f ;  /* 0x08801f0004057f89 */ /* 0x000e2400000e0000 */
[----:B0-----:R-:W-:-:S05]  /*06b0*/  VIMNMX R5, PT, PT, R4, R5, !PT ;  /* 0x0000000504057248 */ /* 0x001fca0007fe0100 */
[----:B------:R-:W0:Y:S02]  /*06c0*/  SHFL.DOWN PT, R6, R5, 0x2, 0x1f ;  /* 0x08401f0005067f89 */ /* 0x000e2400000e0000 */
[----:B0-----:R-:W-:-:S05]  /*06d0*/  VIMNMX R6, PT, PT, R5, R6, !PT ;  /* 0x0000000605067248 */ /* 0x001fca0007fe0100 */
[----:B------:R0:W1:Y:S01]  /*06e0*/  SHFL.DOWN PT, R7, R6, 0x1, 0x1f ;  /* 0x08201f0006077f89 */ /* 0x00006200000e0000 */
[----:B------:R-:W-:Y:S05]  /*06f0*/  @P0 EXIT ;  /* 0x000000000000094d */ /* 0x000fea0003800000 */
[----:B------:R-:W2:Y:S01]  /*0700*/  LDC.64 R2, c[0x0][0x388] ;  /* 0x0000e200ff027b82 */ /* 0x000ea20000000a00 */
[----:B-1----:R-:W-:-:S05]  /*0710*/  VIMNMX R7, PT, PT, R6, R7, !PT ;  /* 0x0000000706077248 */ /* 0x002fca0007fe0100 */
[----:B--2---:R-:W-:Y:S01]  /*0720*/  REDG.E.MAX.S32.STRONG.GPU desc[UR4][R2.64], R7 ;  /* 0x000000070200798e */ /* 0x004fe2000d12e304 */
[----:B------:R-:W-:Y:S05]  /*0730*/  EXIT ;  /* 0x000000000000794d */ /* 0x000fea0003800000 */
.L_x_25:
        /* <DEDUP_REMOVED lines=12> */
.L_x_35:


//--------------------- .text._Z20max_reduction_unrollPKiPii --------------------------
	.section	.text._Z20max_reduction_unrollPKiPii,"ax",@progbits
	.align	128
        .global         _Z20max_reduction_unrollPKiPii
        .type           _Z20max_reduction_unrollPKiPii,@function
        .size           _Z20max_reduction_unrollPKiPii,(.L_x_36 - _Z20max_reduction_unrollPKiPii)
        .other          _Z20max_reduction_unrollPKiPii,@"STO_CUDA_ENTRY STV_DEFAULT"
_Z20max_reduction_unrollPKiPii:
.text._Z20max_reduction_unrollPKiPii:
[----:B------:R-:W-:Y:S01]  /*0000*/  LDC R1, c[0x0][0x37c] ;  /* 0x0000df00ff017b82 */ /* 0x000fe20000000800 */
[----:B------:R-:W0:Y:S07]  /*0010*/  S2R R0, SR_TID.X ;  /* 0x0000000000007919 */ /* 0x000e2e0000002100 */
[----:B------:R-:W0:Y:S01]  /*0020*/  S2UR UR4, SR_CTAID.X ;  /* 0x00000000000479c3 */ /* 0x000e220000002500 */
[----:B------:R-:W1:Y:S01]  /*0030*/  LDCU UR5, c[0x0][0x390] ;  /* 0x00007200ff0577ac */ /* 0x000e620008000800 */
[----:B------:R-:W2:Y:S06]  /*0040*/  LDCU.64 UR6, c[0x0][0x358] ;  /* 0x00006b00ff0677ac */ /* 0x000eac0008000a00 */
[----:B------:R-:W0:Y:S02]  /*0050*/  LDC R6, c[0x0][0x360] ;  /* 0x0000d800ff067b82 */ /* 0x000e240000000800 */
[----:B0-----:R-:W-:-:S04]  /*0060*/  IMAD R7, R6, UR4, R0 ;  /* 0x0000000406077c24 */ /* 0x001fc8000f8e0200 */
[C---:B------:R-:W-:Y:S01]  /*0070*/  IMAD.IADD R9, R7.reuse, 0x1, R6 ;  /* 0x0000000107097824 */ /* 0x040fe200078e0206 */
[----:B-1----:R-:W-:-:S04]  /*0080*/  ISETP.GE.AND P0, PT, R7, UR5, PT ;  /* 0x0000000507007c0c */ /* 0x002fc8000bf06270 */
[----:B------:R-:W-:-:S09]  /*0090*/  ISETP.GE.U32.AND P1, PT, R9, UR5, PT ;  /* 0x0000000509007c0c */ /* 0x000fd2000bf26070 */
[----:B------:R-:W0:Y:S08]  /*00a0*/  @!P0 LDC.64 R2, c[0x0][0x380] ;  /* 0x0000e000ff028b82 */ /* 0x000e300000000a00 */
[----:B------:R-:W1:Y:S01]  /*00b0*/  @!P1 LDC.64 R4, c[0x0][0x380] ;  /* 0x0000e000ff049b82 */ /* 0x000e620000000a00 */
[----:B0-----:R-:W-:-:S04]  /*00c0*/  @!P0 IMAD.WIDE R2, R7, 0x4, R2 ;  /* 0x0000000407028825 */ /* 0x001fc800078e0202 */
[----:B------:R-:W-:Y:S02]  /*00d0*/  IMAD.MOV.U32 R7, RZ, RZ, 0x7fffffff ;  /* 0x7fffffffff077424 */ /* 0x000fe400078e00ff */
[----:B-1----:R-:W-:-:S04]  /*00e0*/  @!P1 IMAD.WIDE.U32 R4, R9, 0x4, R4 ;  /* 0x0000000409049825 */ /* 0x002fc800078e0004 */
[----:B--2---:R-:W2:Y:S04]  /*00f0*/  @!P0 LDG.E R7, desc[UR6][R2.64] ;  /* 0x0000000602078981 */ /* 0x004ea8000c1e1900 */
[----:B------:R-:W3:Y:S01]  /*0100*/  @!P1 LDG.E R4, desc[UR6][R4.64] ;  /* 0x0000000604049981 */ /* 0x000ee2000c1e1900 */
[----:B------:R-:W0:Y:S01]  /*0110*/  S2UR UR5, SR_CgaCtaId ;  /* 0x00000000000579c3 */ /* 0x000e220000008800 */
[----:B------:R-:W-:Y:S01]  /*0120*/  UMOV UR4, 0x400 ;  /* 0x0000040000047882 */ /* 0x000fe20000000000 */
[----:B------:R-:W-:Y:S01]  /*0130*/  ISETP.GE.U32.AND P0, PT, R6, 0x2, PT ;  /* 0x000000020600780c */ /* 0x000fe20003f06070 */
[----:B0-----:R-:W-:Y:S01]  /*0140*/  ULEA UR4, UR5, UR4, 0x18 ;  /* 0x0000000405047291 */ /* 0x001fe2000f8ec0ff */
[----:B--2---:R-:W-:Y:S01]  /*0150*/  IMAD.MOV.U32 R8, RZ, RZ, R7 ;  /* 0x000000ffff087224 */ /* 0x004fe200078e0007 */
[----:B---3--:R-:W-:-:S04]  /*0160*/  @!P1 VIMNMX R8, PT, PT, R4, R7, !PT ;  /* 0x0000000704089248 */ /* 0x008fc80007fe0100 */
[C---:B------:R-:W-:Y:S02]  /*0170*/  LEA R7, R0.reuse, UR4, 0x2 ;  /* 0x0000000400077c11 */ /* 0x040fe4000f8e10ff */
[----:B------:R-:W-:-:S03]  /*0180*/  ISETP.GT.U32.AND P1, PT, R0, 0x1f, PT ;  /* 0x0000001f0000780c */ /* 0x000fc60003f24070 */
[----:B------:R0:W-:Y:S01]  /*0190*/  STS [R7], R8 ;  /* 0x0000000807007388 */ /* 0x0001e20000000800 */
[----:B------:R-:W-:Y:S06]  /*01a0*/  BAR.SYNC.DEFER_BLOCKING 0x0 ;  /* 0x0000000000007b1d */ /* 0x000fec0000010000 */
[----:B------:R-:W-:Y:S05]  /*01b0*/  @!P0 BRA `(.L_x_26) ;  /* 0x00000000002c8947 */ /* 0x000fea0003800000 */
.L_x_27:
[----:B------:R-:W-:-:S04]  /*01c0*/  SHF.R.U32.HI R4, RZ, 0x1, R6 ;  /* 0x00000001ff047819 */ /* 0x000fc80000011606 */
[----:B------:R-:W-:-:S13]  /*01d0*/  ISETP.GE.U32.AND P0, PT, R0, R4, PT ;  /* 0x000000040000720c */ /* 0x000fda0003f06070 */
[----:B------:R-:W-:Y:S01]  /*01e0*/  @!P0 IMAD R3, R4, 0x4, R7 ;  /* 0x0000000404038824 */ /* 0x000fe200078e0207 */
[----:B------:R-:W-:Y:S05]  /*01f0*/  @!P0 LDS R2, [R7] ;  /* 0x0000000007028984 */ /* 0x000fea0000000800 */
[----:B------:R-:W1:Y:S02]  /*0200*/  @!P0 LDS R3, [R3] ;  /* 0x0000000003038984 */ /* 0x000e640000000800 */
[----:B-1----:R-:W-:-:S05]  /*0210*/  @!P0 VIMNMX R2, PT, PT, R2, R3, !PT ;  /* 0x0000000302028248 */ /* 0x002fca0007fe0100 */
[----:B------:R1:W-:Y:S01]  /*0220*/  @!P0 STS [R7], R2 ;  /* 0x0000000207008388 */ /* 0x0003e20000000800 */
[----:B------:R-:W-:Y:S01]  /*0230*/  BAR.SYNC.DEFER_BLOCKING 0x0 ;  /* 0x0000000000007b1d */ /* 0x000fe20000010000 */
[----:B------:R-:W-:Y:S01]  /*0240*/  ISETP.GT.U32.AND P0, PT, R6, 0x3, PT ;  /* 0x000000030600780c */ /* 0x000fe20003f04070 */
[----:B------:R-:W-:-:S12]  /*0250*/  IMAD.MOV.U32 R6, RZ, RZ, R4 ;  /* 0x000000ffff067224 */ /* 0x000fd800078e0004 */
[----:B-1----:R-:W-:Y:S05]  /*0260*/  @P0 BRA `(.L_x_27) ;  /* 0xfffffffc00d40947 */ /* 0x002fea000383ffff */
.L_x_26:
[----:B------:R-:W-:Y:S05]  /*0270*/  @P1 EXIT ;  /* 0x000000000000194d */ /* 0x000fea0003800000 */
[----:B------:R-:W-:Y:S01]  /*0280*/  LDS R2, [R7] ;  /* 0x0000000007027984 */ /* 0x000fe20000000800 */
[----:B------:R-:W-:-:S03]  /*0290*/  ISETP.NE.AND P0, PT, R0, RZ, PT ;  /* 0x000000ff0000720c */ /* 0x000fc60003f05270 */
[----:B------:R-:W1:Y:S02]  /*02a0*/  LDS R3, [R7+0x80] ;  /* 0x0000800007037984 */ /* 0x000e640000000800 */
[----:B-1----:R-:W-:-:S05]  /*02b0*/  VIMNMX R2, PT, PT, R2, R3, !PT ;  /* 0x0000000302027248 */ /* 0x002fca0007fe0100 */
[----:B------:R-:W-:Y:S04]  /*02c0*/  STS [R7], R2 ;  /* 0x0000000207007388 */ /* 0x000fe80000000800 */
[----:B------:R-:W-:Y:S04]  /*02d0*/  LDS R3, [R7] ;  /* 0x0000000007037984 */ /* 0x000fe80000000800 */
        /* <DEDUP_REMOVED lines=8> */
[----:B0-----:R-:W0:Y:S02]  /*0360*/  LDS R8, [R7+0x10] ;  /* 0x0000100007087984 */ /* 0x001e240000000800 */
[----:B0-----:R-:W-:-:S05]  /*0370*/  VIMNMX R8, PT, PT, R3, R8, !PT ;  /* 0x0000000803087248 */ /* 0x001fca0007fe0100 */
[----:B------:R-:W-:Y:S04]  /*0380*/  STS [R7], R8 ;  /* 0x0000000807007388 */ /* 0x000fe80000000800 */
[----:B------:R-:W-:Y:S04]  /*0390*/  LDS R2, [R7] ;  /* 0x0000000007027984 */ /* 0x000fe80000000800 */
[----:B------:R-:W0:Y:S02]  /*03a0*/  LDS R3, [R7+0x8] ;  /* 0x0000080007037984 */ /* 0x000e240000000800 */
[----:B0-----:R-:W-:-:S05]  /*03b0*/  VIMNMX R2, PT, PT, R2, R3, !PT ;  /* 0x0000000302027248 */ /* 0x001fca0007fe0100 */
[----:B------:R-:W-:Y:S04]  /*03c0*/  STS [R7], R2 ;  /* 0x0000000207007388 */ /* 0x000fe80000000800 */
[----:B------:R-:W-:Y:S04]  /*03d0*/  LDS R3, [R7] ;  /* 0x0000000007037984 */ /* 0x000fe80000000800 */
[----:B------:R-:W0:Y:S02]  /*03e0*/  LDS R4, [R7+0x4] ;  /* 0x0000040007047984 */ /* 0x000e240000000800 */
[----:B0-----:R-:W-:-:S05]  /*03f0*/  VIMNMX R4, PT, PT, R3, R4, !PT ;  /* 0x0000000403047248 */ /* 0x001fca0007fe0100 */
[----:B------:R0:W-:Y:S01]  /*0400*/  STS [R7], R4 ;  /* 0x0000000407007388 */ /* 0x0001e20000000800 */
[----:B------:R-:W-:Y:S05]  /*0410*/  @P0 EXIT ;  /* 0x000000000000094d */ /* 0x000fea0003800000 */
[----:B------:R-:W1:Y:S01]  /*0420*/  S2UR UR5, SR_CgaCtaId ;  /* 0x00000000000579c3 */ /* 0x000e620000008800 */
[----:B------:R-:W-:-:S07]  /*0430*/  UMOV UR4, 0x400 ;  /* 0x0000040000047882 */ /* 0x000fce0000000000 */
[----:B------:R-:W2:Y:S01]  /*0440*/  LDC.64 R2, c[0x0][0x388] ;  /* 0x0000e200ff027b82 */ /* 0x000ea20000000a00 */
[----:B-1----:R-:W-:-:S09]  /*0450*/  ULEA UR4, UR5, UR4, 0x18 ;  /* 0x0000000405047291 */ /* 0x002fd2000f8ec0ff */
[----:B------:R-:W2:Y:S04]  /*0460*/  LDS R5, [UR4] ;  /* 0x00000004ff057984 */ /* 0x000ea80008000800 */
[----:B--2---:R-:W-:Y:S01]  /*0470*/  REDG.E.MAX.S32.STRONG.GPU desc[UR6][R2.64], R5 ;  /* 0x000000050200798e */ /* 0x004fe2000d12e306 */
[----:B------:R-:W-:Y:S05]  /*0480*/  EXIT ;  /* 0x000000000000794d */ /* 0x000fea0003800000 */
.L_x_28:
        /* <DEDUP_REMOVED lines=15> */
.L_x_36:


//--------------------- .text._Z13max_reductionPKiPii --------------------------
	.section	.text._Z13max_reductionPKiPii,"ax",@progbits
	.align	128
        .global         _Z13max_reductionPKiPii
        .type           _Z13max_reductionPKiPii,@function
        .size           _Z13max_reductionPKiPii,(.L_x_37 - _Z13max_reductionPKiPii)
        .other          _Z13max_reductionPKiPii,@"STO_CUDA_ENTRY STV_DEFAULT"
_Z13max_reductionPKiPii:
.text._Z13max_reductionPKiPii:
[----:B------:R-:W-:Y:S01]  /*0000*/  LDC R1, c[0x0][0x37c] ;  /* 0x0000df00ff017b82 */ /* 0x000fe20000000800 */
[----:B------:R-:W0:Y:S07]  /*0010*/  S2R R7, SR_TID.X ;  /* 0x0000000000077919 */ /* 0x000e2e0000002100 */
[----:B------:R-:W0:Y:S01]  /*0020*/  S2UR UR4, SR_CTAID.X ;  /* 0x00000000000479c3 */ /* 0x000e220000002500 */
[----:B------:R-:W1:Y:S01]  /*0030*/  LDCU UR5, c[0x0][0x390] ;  /* 0x00007200ff0577ac */ /* 0x000e620008000800 */
[----:B------:R-:W-:Y:S01]  /*0040*/  IMAD.MOV.U32 R4, RZ, RZ, -0x80000000 ;  /* 0x80000000ff047424 */ /* 0x000fe200078e00ff */
[----:B------:R-:W2:Y:S05]  /*0050*/  LDCU.64 UR6, c[0x0][0x358] ;  /* 0x00006b00ff0677ac */ /* 0x000eaa0008000a00 */
[----:B------:R-:W0:Y:S02]  /*0060*/  LDC R0, c[0x0][0x360] ;  /* 0x0000d800ff007b82 */ /* 0x000e240000000800 */
[----:B0-----:R-:W-:-:S05]  /*0070*/  IMAD R5, R0, UR4, R7 ;  /* 0x0000000400057c24 */ /* 0x001fca000f8e0207 */
[----:B-1----:R-:W-:-:S13]  /*0080*/  ISETP.GE.U32.AND P0, PT, R5, UR5, PT ;  /* 0x0000000505007c0c */ /* 0x002fda000bf06070 */
[----:B------:R-:W0:Y:S02]  /*0090*/  @!P0 LDC.64 R2, c[0x0][0x380] ;  /* 0x0000e000ff028b82 */ /* 0x000e240000000a00 */
[----:B0-----:R-:W-:-:S05]  /*00a0*/  @!P0 IMAD.WIDE.U32 R2, R5, 0x4, R2 ;  /* 0x0000000405028825 */ /* 0x001fca00078e0002 */
[----:B--2---:R-:W2:Y:S01]  /*00b0*/  @!P0 LDG.E R4, desc[UR6][R2.64] ;  /* 0x0000000602048981 */ /* 0x004ea2000c1e1900 */
[----:B------:R-:W0:Y:S01]  /*00c0*/  S2UR UR5, SR_CgaCtaId ;  /* 0x00000000000579c3 */ /* 0x000e220000008800 */
[----:B------:R-:W-:Y:S01]  /*00d0*/  UMOV UR4, 0x400 ;  /* 0x0000040000047882 */ /* 0x000fe20000000000 */
[----:B------:R-:W-:Y:S02]  /*00e0*/  ISETP.GE.U32.AND P1, PT, R0, 0x2, PT ;  /* 0x000000020000780c */ /* 0x000fe40003f26070 */
[----:B------:R-:W-:Y:S01]  /*00f0*/  ISETP.NE.AND P0, PT, R7, RZ, PT ;  /* 0x000000ff0700720c */ /* 0x000fe20003f05270 */
[----:B0-----:R-:W-:-:S06]  /*0100*/  ULEA UR4, UR5, UR4, 0x18 ;  /* 0x0000000405047291 */ /* 0x001fcc000f8ec0ff */
[----:B------:R-:W-:-:S05]  /*0110*/  LEA R5, R7, UR4, 0x2 ;  /* 0x0000000407057c11 */ /* 0x000fca000f8e10ff */
[----:B--2---:R0:W-:Y:S01]  /*0120*/  STS [R5], R4 ;  /* 0x0000000405007388 */ /* 0x0041e20000000800 */
[----:B------:R-:W-:Y:S06]  /*0130*/  BAR.SYNC.DEFER_BLOCKING 0x0 ;  /* 0x0000000000007b1d */ /* 0x000fec0000010000 */
[----:B------:R-:W-:Y:S05]  /*0140*/  @!P1 BRA `(.L_x_29) ;  /* 0x00000000002c9947 */ /* 0x000fea0003800000 */
.L_x_30:
[----:B0-----:R-:W-:-:S04]  /*0150*/  SHF.R.U32.HI R4, RZ, 0x1, R0 ;  /* 0x00000001ff047819 */ /* 0x001fc80000011600 */
[----:B------:R-:W-:-:S13]  /*0160*/  ISETP.GE.U32.AND P1, PT, R7, R4, PT ;  /* 0x000000040700720c */ /* 0x000fda0003f26070 */
[----:B------:R-:W-:Y:S01]  /*0170*/  @!P1 IMAD R3, R4, 0x4, R5 ;  /* 0x0000000404039824 */ /* 0x000fe200078e0205 */
[----:B------:R-:W-:Y:S05]  /*0180*/  @!P1 LDS R2, [R5] ;  /* 0x0000000005029984 */ /* 0x000fea0000000800 */
[----:B------:R-:W0:Y:S02]  /*0190*/  @!P1 LDS R3, [R3] ;  /* 0x0000000003039984 */ /* 0x000e240000000800 */
[----:B0-----:R-:W-:-:S05]  /*01a0*/  @!P1 VIMNMX R2, PT, PT, R2, R3, !PT ;  /* 0x0000000302029248 */ /* 0x001fca0007fe0100 */
[----:B------:R1:W-:Y:S01]  /*01b0*/  @!P1 STS [R5], R2 ;  /* 0x0000000205009388 */ /* 0x0003e20000000800 */
[----:B------:R-:W-:Y:S01]  /*01c0*/  BAR.SYNC.DEFER_BLOCKING 0x0 ;  /* 0x0000000000007b1d */ /* 0x000fe20000010000 */
[----:B------:R-:W-:Y:S01]  /*01d0*/  ISETP.GT.U32.AND P1, PT, R0, 0x3, PT ;  /* 0x000000030000780c */ /* 0x000fe20003f24070 */
[----:B------:R-:W-:-:S12]  /*01e0*/  IMAD.MOV.U32 R0, RZ, RZ, R4 ;  /* 0x000000ffff007224 */ /* 0x000fd800078e0004 */
[----:B-1----:R-:W-:Y:S05]  /*01f0*/  @P1 BRA `(.L_x_30) ;  /* 0xfffffffc00d41947 */ /* 0x002fea000383ffff */
.L_x_29:
[----:B------:R-:W-:Y:S05]  /*0200*/  @P0 EXIT ;  /* 0x000000000000094d */ /* 0x000fea0003800000 */
[----:B------:R-:W1:Y:S01]  /*0210*/  S2UR UR5, SR_CgaCtaId ;  /* 0x00000000000579c3 */ /* 0x000e620000008800 */
[----:B------:R-:W-:-:S07]  /*0220*/  UMOV UR4, 0x400 ;  /* 0x0000040000047882 */ /* 0x000fce0000000000 */
[----:B------:R-:W2:Y:S01]  /*0230*/  LDC.64 R2, c[0x0][0x388] ;  /* 0x0000e200ff027b82 */ /* 0x000ea20000000a00 */
[----:B-1----:R-:W-:-:S09]  /*0240*/  ULEA UR4, UR5, UR4, 0x18 ;  /* 0x0000000405047291 */ /* 0x002fd2000f8ec0ff */
[----:B0-----:R-:W2:Y:S04]  /*0250*/  LDS R5, [UR4] ;  /* 0x00000004ff057984 */ /* 0x001ea80008000800 */
[----:B--2---:R-:W-:Y:S01]  /*0260*/  REDG.E.MAX.S32.STRONG.GPU desc[UR6][R2.64], R5 ;  /* 0x000000050200798e */ /* 0x004fe2000d12e306 */
[----:B------:R-:W-:Y:S05]  /*0270*/  EXIT ;  /* 0x000000000000794d */ /* 0x000fea0003800000 */
.L_x_31:
        /* <DEDUP_REMOVED lines=16> */
.L_x_37:


//--------------------- .text._Z6warmupv          --------------------------
	.section	.text._Z6warmupv,"ax",@progbits
	.align	128
        .global         _Z6warmupv
        .type           _Z6warmupv,@function
        .size           _Z6warmupv,(.L_x_38 - _Z6warmupv)
        .other          _Z6warmupv,@"STO_CUDA_ENTRY STV_DEFAULT"
_Z6warmupv:
.text._Z6warmupv:
[----:B------:R-:W0:Y:S01]  /*0000*/  LDC R1, c[0x0][0x37c] ;  /* 0x0000df00ff017b82 */ /* 0x000e220000000800 */
[----:B------:R-:W1:Y:S07]  /*0010*/  S2R R0, SR_TID.X ;  /* 0x0000000000007919 */ /* 0x000e6e0000002100 */
[----:B------:R-:W2:Y:S01]  /*0020*/  S2UR UR5, SR_CTAID.X ;  /* 0x00000000000579c3 */ /* 0x000ea20000002500 */
[----:B------:R-:W3:Y:S01]  /*0030*/  LDCU UR7, c[0x0][0x2fc] ;  /* 0x00005f80ff0777ac */ /* 0x000ee20008000800 */
[----:B0-----:R-:W-:Y:S01]  /*0040*/  VIADD R1, R1, 0xfffffff8 ;  /* 0xfffffff801017836 */ /* 0x001fe20000000000 */
[----:B------:R-:W2:Y:S01]  /*0050*/  LDCU UR4, c[0x0][0x360] ;  /* 0x00006c00ff0477ac */ /* 0x000ea20008000800 */
[----:B------:R-:W0:Y:S01]  /*0060*/  LDCU UR6, c[0x0][0x2f8] ;  /* 0x00005f00ff0677ac */ /* 0x000e220008000800 */
[----:B--2---:R-:W-:-:S02]  /*0070*/  UIMAD UR4, UR4, UR5, URZ ;  /* 0x00000005040472a4 */ /* 0x004fc4000f8e02ff */
[----:B0-----:R-:W-:Y:S01]  /*0080*/  IADD3 R6, P1, PT, R1, UR6, RZ ;  /* 0x0000000601067c10 */ /* 0x001fe2000ff3e0ff */
[----:B-1----:R-:W-:-:S03]  /*0090*/  IMAD.MOV R0, RZ, RZ, -R0 ;  /* 0x000000ffff007224 */ /* 0x002fc600078e0a00 */
[----:B---3--:R-:W-:Y:S02]  /*00a0*/  IADD3.X R7, PT, PT, RZ, UR7, RZ, P1, !PT ;  /* 0x00000007ff077c10 */ /* 0x008fe40008ffe4ff */
[----:B------:R-:W-:-:S13]  /*00b0*/  ISETP.NE.AND P0, PT, R0, UR4, PT ;  /* 0x0000000400007c0c */ /* 0x000fda000bf05270 */
[----:B------:R-:W-:Y:S05]  /*00c0*/  @P0 EXIT ;  /* 0x000000000000094d */ /* 0x000fea0003800000 */
[----:B------:R-:W-:Y:S01]  /*00d0*/  MOV R0, 0x8 ;  /* 0x0000000800007802 */ /* 0x000fe20000000f00 */
[----:B------:R0:W-:Y:S01]  /*00e0*/  STL [R1], RZ ;  /* 0x000000ff01007387 */ /* 0x0001e20000100800 */
[----:B------:R-:W1:Y:S02]  /*00f0*/  LDCU.64 UR4, c[0x4][URZ] ;  /* 0x01000000ff0477ac */ /* 0x000e640008000a00 */
[----:B------:R0:W2:Y:S01]  /*0100*/  LDC.64 R2, c[0x4][R0] ;  /* 0x0100000000027b82 */ /* 0x0000a20000000a00 */
[----:B-1----:R-:W-:Y:S01]  /*0110*/  IMAD.U32 R4, RZ, RZ, UR4 ;  /* 0x00000004ff047e24 */ /* 0x002fe2000f8e00ff */
[----:B0-----:R-:W-:-:S07]  /*0120*/  MOV R5, UR5 ;  /* 0x0000000500057c02 */ /* 0x001fce0008000f00 */
[----:B------:R-:W-:-:S07]  /*0130*/  LEPC R20, `(.L_x_32) ;  /* 0x000000001014794e */ /* 0x000fce0000000000 */
[----:B--2---:R-:W-:Y:S05]  /*0140*/  CALL.ABS.NOINC R2 ;  /* 0x0000000002007343 */ /* 0x004fea0003c00000 */
.L_x_32:
[----:B------:R-:W-:Y:S05]  /*0150*/  EXIT ;  /* 0x000000000000794d */ /* 0x000fea0003800000 */
.L_x_33:
        /* <DEDUP_REMOVED lines=10> */
.L_x_38:


//--------------------- .nv.global.init           --------------------------
	.section	.nv.global.init,"aw",@progbits
.nv.global.init:
	.type		$str,@object
	.size		$str,(.L_0 - $str)
$str:
        /*0000*/ 	.byte	0x48, 0x65, 0x6c, 0x6c, 0x6f, 0x20, 0x66, 0x72, 0x6f, 0x6d, 0x20, 0x74, 0x68, 0x72, 0x65, 0x61
        /*0010*/ 	.byte	0x64, 0x20, 0x25, 0x64, 0x0a, 0x00
.L_0:


//--------------------- .nv.shared._Z24max_reduction_vectorizedPKiPii --------------------------
	.section	.nv.shared._Z24max_reduction_vectorizedPKiPii,"aw",@nobits
	.sectionflags	@""
	.align	16
.nv.shared._Z24max_reduction_vectorizedPKiPii:
	.zero		1152


//--------------------- .nv.shared.reserved.0     --------------------------
	.section	.nv.shared.reserved.0,"aw",@nobits
	.weak		__nv_reservedSMEM_offset_0_alias
	.size		__nv_reservedSMEM_offset_0_alias, 0, 64
	.other		__nv_reservedSMEM_offset_0_alias,@"STO_CUDA_RESERVED_SHARED STV_DEFAULT"
__nv_reservedSMEM_offset_0_alias:
	.zero		0
	.zero		64


//--------------------- .nv.shared._Z18max_reduction_warpPKiPii --------------------------
	.section	.nv.shared._Z18max_reduction_warpPKiPii,"aw",@nobits
	.sectionflags	@""
	.align	16
.nv.shared._Z18max_reduction_warpPKiPii:
	.zero		1152


//--------------------- .nv.shared._Z20max_reduction_unrollPKiPii --------------------------
	.section	.nv.shared._Z20max_reduction_unrollPKiPii,"aw",@nobits
	.sectionflags	@""
	.align	16
	.zero		1024


//--------------------- .nv.shared._Z13max_reductionPKiPii --------------------------
	.section	.nv.shared._Z13max_reductionPKiPii,"aw",@nobits
	.sectionflags	@""
	.align	16
	.zero		1024


//--------------------- .nv.shared._Z6warmupv     --------------------------
	.section	.nv.shared._Z6warmupv,"aw",@nobits
	.sectionflags	@""
	.align	16
	.zero		1024


//--------------------- .nv.constant0._Z24max_reduction_vectorizedPKiPii --------------------------
	.section	.nv.constant0._Z24max_reduction_vectorizedPKiPii,"a",@progbits
	.sectionflags	@""
	.align	4
.nv.constant0._Z24max_reduction_vectorizedPKiPii:
	.zero		916


//--------------------- .nv.constant0._Z18max_reduction_warpPKiPii --------------------------
	.section	.nv.constant0._Z18max_reduction_warpPKiPii,"a",@progbits
	.sectionflags	@""
	.align	4
.nv.constant0._Z18max_reduction_warpPKiPii:
	.zero		916


//--------------------- .nv.constant0._Z20max_reduction_unrollPKiPii --------------------------
	.section	.nv.constant0._Z20max_reduction_unrollPKiPii,"a",@progbits
	.sectionflags	@""
	.align	4
.nv.constant0._Z20max_reduction_unrollPKiPii:
	.zero		916


//--------------------- .nv.constant0._Z13max_reductionPKiPii --------------------------
	.section	.nv.constant0._Z13max_reductionPKiPii,"a",@progbits
	.sectionflags	@""
	.align	4
.nv.constant0._Z13max_reductionPKiPii:
	.zero		916


//--------------------- .nv.constant0._Z6warmupv  --------------------------
	.section	.nv.constant0._Z6warmupv,"a",@progbits
	.sectionflags	@""
	.align	4
.nv.constant0._Z6warmupv:
	.zero		896


//--------------------- SYMBOLS --------------------------

	.type		.nv.reservedSmem.offset0,@object
	.size		.nv.reservedSmem.offset0,0x4
	.type		.nv.reservedSmem.cap,@object
	.size		.nv.reservedSmem.cap,0x4
	.type		vprintf,@function
